	.target	sm_90a

	.elftype	@"ET_EXEC"


//--------------------- .note.nv.tkinfo           --------------------------
	.section	.note.nv.tkinfo,"",@"SHT_NOTE"
	.sectionflags	@"SHF_NOTE_NV_TKINFO"
	.tkinfo
        /*0018*/ 	.word	0x00000002
        /*0030*/ 	.string	""
        /*0030*/ 	.string	"ptxas"
        /*0030*/ 	.string	"Cuda compilation tools, release 13.0, V13.0.88"
        /*0030*/ 	.string	"Build cuda_13.0.r13.0/compiler.36424714_0"
        /*0030*/ 	.string	"-arch sm_90a -m 64 "



//--------------------- .note.nv.cuinfo           --------------------------
	.section	.note.nv.cuinfo,"",@"SHT_NOTE"
	.sectionflags	@"SHF_NOTE_NV_CUINFO"
        /*0018*/ 	.short	0x0002
        /*001a*/ 	.short	0x005a
        /*001c*/ 	.short	0x0082
	.zero		2


//--------------------- .nv.info                  --------------------------
	.section	.nv.info,"",@"SHT_CUDA_INFO"
	.align	4


	//----- nvinfo : EIATTR_REGCOUNT
	.align		4
        /*0000*/ 	.byte	0x04, 0x2f
        /*0002*/ 	.short	(.L_15 - .L_14)
	.align		4
.L_14:
        /*0004*/ 	.word	index@(_ZN7cutlass13device_kernelINS_4gemm6kernel13GemmUniversalIN4cute5tupleIJiiiiEEENS1_10collective13CollectiveMmaINS1_34MainloopSm90TmaGmmaWarpSpecializedILi7ENS5_IJNS4_1CILi1EEENSA_ILi2EEESB_EEENS1_35KernelTmaWarpSpecializedCooperativeEEENS5_IJNSA_ILi256EEESG_NSA_ILi64EEEEEEaNS5_IJlSB_lEEEaSJ_NS4_8TiledMMAINS4_8MMA_AtomIJNS4_4SM904GMMA27MMA_64x256x32_S32S8S8_SS_TNEEEENS4_6LayoutINS5_IJSC_SB_SB_EEENS5_IJSB_NSA_ILi0EEESS_EEEEENS5_IJNS4_10UnderscoreESV_SV_EEEEENS4_23SM90_TMA_LOAD_MULTICASTENS4_14ComposedLayoutINS4_7SwizzleILi2ELi4ELi3EEENS4_18smem_ptr_flag_bitsILi8EEENSQ_INS5_IJNSA_ILi8EEESH_EEENS5_IJSH_SB_EEEEEEEvNS4_8identityENS4_13SM90_TMA_LOADES18_vS19_EENS_8epilogue10collective6detail29Sm90TmaWarpSpecializedAdapterINS1D_15DefaultEpilogueIaSJ_SJ_NS1C_6thread17LinearCombinationIaLi1EiiLNS1H_9ScaleType4KindE0ELNS_15FloatRoundStyleE2EaEENS1_15EpilogueDefaultEEEEEvvEEEEvNT_6ParamsE)
        /*0008*/ 	.word	0x000000a8


	//----- nvinfo : EIATTR_FRAME_SIZE
	.align		4
.L_15:
        /*000c*/ 	.byte	0x04, 0x11
        /*000e*/ 	.short	(.L_17 - .L_16)
	.align		4
.L_16:
        /*0010*/ 	.word	index@(_ZN7cutlass13device_kernelINS_4gemm6kernel13GemmUniversalIN4cute5tupleIJiiiiEEENS1_10collective13CollectiveMmaINS1_34MainloopSm90TmaGmmaWarpSpecializedILi7ENS5_IJNS4_1CILi1EEENSA_ILi2EEESB_EEENS1_35KernelTmaWarpSpecializedCooperativeEEENS5_IJNSA_ILi256EEESG_NSA_ILi64EEEEEEaNS5_IJlSB_lEEEaSJ_NS4_8TiledMMAINS4_8MMA_AtomIJNS4_4SM904GMMA27MMA_64x256x32_S32S8S8_SS_TNEEEENS4_6LayoutINS5_IJSC_SB_SB_EEENS5_IJSB_NSA_ILi0EEESS_EEEEENS5_IJNS4_10UnderscoreESV_SV_EEEEENS4_23SM90_TMA_LOAD_MULTICASTENS4_14ComposedLayoutINS4_7SwizzleILi2ELi4ELi3EEENS4_18smem_ptr_flag_bitsILi8EEENSQ_INS5_IJNSA_ILi8EEESH_EEENS5_IJSH_SB_EEEEEEEvNS4_8identityENS4_13SM90_TMA_LOADES18_vS19_EENS_8epilogue10collective6detail29Sm90TmaWarpSpecializedAdapterINS1D_15DefaultEpilogueIaSJ_SJ_NS1C_6thread17LinearCombinationIaLi1EiiLNS1H_9ScaleType4KindE0ELNS_15FloatRoundStyleE2EaEENS1_15EpilogueDefaultEEEEEvvEEEEvNT_6ParamsE)
        /*0014*/ 	.word	0x000004c0


	//----- nvinfo : EIATTR_MIN_STACK_SIZE
	.align		4
.L_17:
        /*0018*/ 	.byte	0x04, 0x12
        /*001a*/ 	.short	(.L_19 - .L_18)
	.align		4
.L_18:
        /*001c*/ 	.word	index@(_ZN7cutlass13device_kernelINS_4gemm6kernel13GemmUniversalIN4cute5tupleIJiiiiEEENS1_10collective13CollectiveMmaINS1_34MainloopSm90TmaGmmaWarpSpecializedILi7ENS5_IJNS4_1CILi1EEENSA_ILi2EEESB_EEENS1_35KernelTmaWarpSpecializedCooperativeEEENS5_IJNSA_ILi256EEESG_NSA_ILi64EEEEEEaNS5_IJlSB_lEEEaSJ_NS4_8TiledMMAINS4_8MMA_AtomIJNS4_4SM904GMMA27MMA_64x256x32_S32S8S8_SS_TNEEEENS4_6LayoutINS5_IJSC_SB_SB_EEENS5_IJSB_NSA_ILi0EEESS_EEEEENS5_IJNS4_10UnderscoreESV_SV_EEEEENS4_23SM90_TMA_LOAD_MULTICASTENS4_14ComposedLayoutINS4_7SwizzleILi2ELi4ELi3EEENS4_18smem_ptr_flag_bitsILi8EEENSQ_INS5_IJNSA_ILi8EEESH_EEENS5_IJSH_SB_EEEEEEEvNS4_8identityENS4_13SM90_TMA_LOADES18_vS19_EENS_8epilogue10collective6detail29Sm90TmaWarpSpecializedAdapterINS1D_15DefaultEpilogueIaSJ_SJ_NS1C_6thread17LinearCombinationIaLi1EiiLNS1H_9ScaleType4KindE0ELNS_15FloatRoundStyleE2EaEENS1_15EpilogueDefaultEEEEEvvEEEEvNT_6ParamsE)
        /*0020*/ 	.word	0x000004c0
.L_19:


//--------------------- .nv.compat                --------------------------
	.section	.nv.compat,"",@"SHT_CUDA_COMPAT_INFO"
	.align	4
        /*0000*/ 	.byte	0x02, 0x09, 0x01, 0x00, 0x02, 0x02, 0x04, 0x00, 0x02, 0x05, 0x05, 0x00, 0x03, 0x07, 0x01, 0x01
        /*0010*/ 	.byte	0x02, 0x03, 0x01, 0x00, 0x02, 0x06, 0x01, 0x00, 0x04, 0x0b, 0x08, 0x00, 0x00, 0x00, 0x00, 0x00
        /*0020*/ 	.byte	0x00, 0x00, 0x00, 0x00


//--------------------- .nv.info._ZN7cutlass13device_kernelINS_4gemm6kernel13GemmUniversalIN4cute5tupleIJiiiiEEENS1_10collective13CollectiveMmaINS1_34MainloopSm90TmaGmmaWarpSpecializedILi7ENS5_IJNS4_1CILi1EEENSA_ILi2EEESB_EEENS1_35KernelTmaWarpSpecializedCooperativeEEENS5_IJNSA_ILi256EEESG_NSA_ILi64EEEEEEaNS5_IJlSB_lEEEaSJ_NS4_8TiledMMAINS4_8MMA_AtomIJNS4_4SM904GMMA27MMA_64x256x32_S32S8S8_SS_TNEEEENS4_6LayoutINS5_IJSC_SB_SB_EEENS5_IJSB_NSA_ILi0EEESS_EEEEENS5_IJNS4_10UnderscoreESV_SV_EEEEENS4_23SM90_TMA_LOAD_MULTICASTENS4_14ComposedLayoutINS4_7SwizzleILi2ELi4ELi3EEENS4_18smem_ptr_flag_bitsILi8EEENSQ_INS5_IJNSA_ILi8EEESH_EEENS5_IJSH_SB_EEEEEEEvNS4_8identityENS4_13SM90_TMA_LOADES18_vS19_EENS_8epilogue10collective6detail29Sm90TmaWarpSpecializedAdapterINS1D_15DefaultEpilogueIaSJ_SJ_NS1C_6thread17LinearCombinationIaLi1EiiLNS1H_9ScaleType4KindE0ELNS_15FloatRoundStyleE2EaEENS1_15EpilogueDefaultEEEEEvvEEEEvNT_6ParamsE --------------------------
	.section	.nv.info._ZN7cutlass13device_kernelINS_4gemm6kernel13GemmUniversalIN4cute5tupleIJiiiiEEENS1_10collective13CollectiveMmaINS1_34MainloopSm90TmaGmmaWarpSpecializedILi7ENS5_IJNS4_1CILi1EEENSA_ILi2EEESB_EEENS1_35KernelTmaWarpSpecializedCooperativeEEENS5_IJNSA_ILi256EEESG_NSA_ILi64EEEEEEaNS5_IJlSB_lEEEaSJ_NS4_8TiledMMAINS4_8MMA_AtomIJNS4_4SM904GMMA27MMA_64x256x32_S32S8S8_SS_TNEEEENS4_6LayoutINS5_IJSC_SB_SB_EEENS5_IJSB_NSA_ILi0EEESS_EEEEENS5_IJNS4_10UnderscoreESV_SV_EEEEENS4_23SM90_TMA_LOAD_MULTICASTENS4_14ComposedLayoutINS4_7SwizzleILi2ELi4ELi3EEENS4_18smem_ptr_flag_bitsILi8EEENSQ_INS5_IJNSA_ILi8EEESH_EEENS5_IJSH_SB_EEEEEEEvNS4_8identityENS4_13SM90_TMA_LOADES18_vS19_EENS_8epilogue10collective6detail29Sm90TmaWarpSpecializedAdapterINS1D_15DefaultEpilogueIaSJ_SJ_NS1C_6thread17LinearCombinationIaLi1EiiLNS1H_9ScaleType4KindE0ELNS_15FloatRoundStyleE2EaEENS1_15EpilogueDefaultEEEEEvvEEEEvNT_6ParamsE,"",@"SHT_CUDA_INFO"
	.sectionflags	@""
	.align	4


	//----- nvinfo : EIATTR_CUDA_API_VERSION
	.align		4
        /*0000*/ 	.byte	0x04, 0x37
        /*0002*/ 	.short	(.L_21 - .L_20)
.L_20:
        /*0004*/ 	.word	0x00000082


	//----- nvinfo : EIATTR_KPARAM_INFO
	.align		4
.L_21:
        /*0008*/ 	.byte	0x04, 0x17
        /*000a*/ 	.short	(.L_23 - .L_22)
.L_22:
        /*000c*/ 	.word	0x00000000
        /*0010*/ 	.short	0x0000
        /*0012*/ 	.short	0x0070
        /*0014*/ 	.byte	0x00, 0xf0, 0x01, 0x10


	//----- nvinfo : EIATTR_SPARSE_MMA_MASK
	.align		4
.L_23:
        /*0018*/ 	.byte	0x03, 0x50
        /*001a*/ 	.short	0x0000


	//----- nvinfo : EIATTR_MAXREG_COUNT
	.align		4
        /*001c*/ 	.byte	0x03, 0x1b
        /*001e*/ 	.short	0x00a8


	//----- nvinfo : EIATTR_NUM_BARRIERS
	.align		4
        /*0020*/ 	.byte	0x02, 0x4c
        /*0022*/ 	.byte	0x01
	.zero		1


	//----- nvinfo : EIATTR_EXTERNS
	.align		4
        /*0024*/ 	.byte	0x04, 0x0f
        /*0026*/ 	.short	(.L_25 - .L_24)


	//   ....[0]....
	.align		4
.L_24:
        /*0028*/ 	.word	index@(__assertfail)


	//----- nvinfo : EIATTR_ANNOTATIONS
	.align		4
.L_25:
        /*002c*/ 	.byte	0x04, 0x55
        /*002e*/ 	.short	(.L_27 - .L_26)


	//   ....[0]....
.L_26:
        /*0030*/ 	.word	0x00000001
        /*0034*/ 	.byte	0xf0, 0x09, 0x00, 0x00, 0x01, 0x00, 0x00, 0x00, 0x00, 0x0a, 0x00, 0x00, 0x01, 0x00, 0x00, 0x00
        /* <DEDUP_REMOVED lines=381> */
        /*1814*/ 	.byte	0xf0, 0x3b, 0x01, 0x00, 0x01, 0x00, 0x00, 0x00, 0x10, 0x3c, 0x01, 0x00


	//----- nvinfo : EIATTR_MERCURY_ISA_VERSION
	.align		4
.L_27:
        /*1820*/ 	.byte	0x03, 0x5f
        /*1822*/ 	.short	0x0101


	//----- nvinfo : EIATTR_INT_WARP_WIDE_INSTR_OFFSETS
	.align		4
        /*1824*/ 	.byte	0x04, 0x31
        /*1826*/ 	.short	(.L_29 - .L_28)


	//   ....[0]....
.L_28:
        /*1828*/ 	.word	0x000005b0


	//   ....[1]....
        /*182c*/ 	.word	0x00000660


	//   ....[2]....
        /*1830*/ 	.word	0x00000740


	//----- nvinfo : EIATTR_COOP_GROUP_MASK_REGIDS
	.align		4
.L_29:
        /*1834*/ 	.byte	0x04, 0x29
        /*1836*/ 	.short	(.L_31 - .L_30)


	//   ....[0]....
.L_30:
        /*1838*/ 	.word	0xffffffff


	//   ....[1]....
        /*183c*/ 	.word	0xffffffff


	//   ....[2]....
        /*1840*/ 	.word	0xffffffff


	//   ....[3]....
        /*1844*/ 	.word	0xffffffff


	//   ....[4]....
        /*1848*/ 	.word	0xffffffff


	//   ....[5]....
        /*184c*/ 	.word	0xffffffff


	//----- nvinfo : EIATTR_COOP_GROUP_INSTR_OFFSETS
	.align		4
.L_31:
        /*1850*/ 	.byte	0x04, 0x28
        /*1852*/ 	.short	(.L_33 - .L_32)


	//   ....[0]....
.L_32:
        /*1854*/ 	.word	0x00000070


	//   ....[1]....
        /*1858*/ 	.word	0x00000080


	//   ....[2]....
        /*185c*/ 	.word	0x000001a0


	//   ....[3]....
        /*1860*/ 	.word	0x00000420


	//   ....[4]....
        /*1864*/ 	.word	0x00000830


	//   ....[5]....
        /*1868*/ 	.word	0x00001400


	//----- nvinfo : EIATTR_REG_RECONFIG
	.align		4
.L_33:
        /*186c*/ 	.byte	0x01, 0x54
	.zero		2


	//----- nvinfo : EIATTR_SYSCALL_OFFSETS
	.align		4
        /*1870*/ 	.byte	0x04, 0x46
        /*1872*/ 	.short	(.L_35 - .L_34)


	//   ....[0]....
.L_34:
        /*1874*/ 	.word	0x000015c0


	//----- nvinfo : EIATTR_MBARRIER_INSTR_OFFSETS
	.align		4
.L_35:
        /*1878*/ 	.byte	0x04, 0x39
        /*187a*/ 	.short	(.L_37 - .L_36)


	//   ....[0]....
.L_36:
        /*187c*/ 	.word	0x00000320
        /*1880*/ 	.word	0x000000ff
        /*1884*/ 	.word	0x00000000
        /*1888*/ 	.short	0x0100
        /*188a*/ 	.byte	0x08
	.zero		1


	//   ....[1]....
        /*188c*/ 	.word	0x00000330
        /*1890*/ 	.word	0x000000ff
        /*1894*/ 	.word	0x00000038
        /*1898*/ 	.short	0x0100
        /*189a*/ 	.byte	0x08
	.zero		1


	//   ....[2]....
        /*189c*/ 	.word	0x00000340
        /*18a0*/ 	.word	0x000000ff
        /*18a4*/ 	.word	0x00000008
        /*18a8*/ 	.short	0x0100
        /*18aa*/ 	.byte	0x08
	.zero		1


	//   ....[3]....
        /*18ac*/ 	.word	0x00000350
        /*18b0*/ 	.word	0x000000ff
        /*18b4*/ 	.word	0x00000040
        /*18b8*/ 	.short	0x0100
        /*18ba*/ 	.byte	0x08
	.zero		1


	//   ....[4]....
        /*18bc*/ 	.word	0x00000360
        /*18c0*/ 	.word	0x000000ff
        /*18c4*/ 	.word	0x00000010
        /*18c8*/ 	.short	0x0100
        /*18ca*/ 	.byte	0x08
	.zero		1


	//   ....[5]....
        /*18cc*/ 	.word	0x00000370
        /*18d0*/ 	.word	0x000000ff
        /*18d4*/ 	.word	0x00000048
        /*18d8*/ 	.short	0x0100
        /*18da*/ 	.byte	0x08
	.zero		1


	//   ....[6]....
        /*18dc*/ 	.word	0x00000380
        /*18e0*/ 	.word	0x000000ff
        /*18e4*/ 	.word	0x00000018
        /*18e8*/ 	.short	0x0100
        /*18ea*/ 	.byte	0x08
	.zero		1


	//   ....[7]....
        /*18ec*/ 	.word	0x00000390
        /*18f0*/ 	.word	0x000000ff
        /*18f4*/ 	.word	0x00000050
        /*18f8*/ 	.short	0x0100
        /*18fa*/ 	.byte	0x08
	.zero		1


	//   ....[8]....
        /*18fc*/ 	.word	0x000003a0
        /*1900*/ 	.word	0x000000ff
        /*1904*/ 	.word	0x00000020
        /*1908*/ 	.short	0x0100
        /*190a*/ 	.byte	0x08
	.zero		1


	//   ....[9]....
        /*190c*/ 	.word	0x000003b0
        /*1910*/ 	.word	0x000000ff
        /*1914*/ 	.word	0x00000058
        /*1918*/ 	.short	0x0100
        /*191a*/ 	.byte	0x08
	.zero		1


	//   ....[10]....
        /*191c*/ 	.word	0x000003c0
        /*1920*/ 	.word	0x000000ff
        /*1924*/ 	.word	0x00000028
        /*1928*/ 	.short	0x0100
        /*192a*/ 	.byte	0x08
	.zero		1


	//   ....[11]....
        /*192c*/ 	.word	0x000003d0
        /*1930*/ 	.word	0x000000ff
        /*1934*/ 	.word	0x00000060
        /*1938*/ 	.short	0x0100
        /*193a*/ 	.byte	0x08
	.zero		1


	//   ....[12]....
        /*193c*/ 	.word	0x000003e0
        /*1940*/ 	.word	0x000000ff
        /*1944*/ 	.word	0x00000030
        /*1948*/ 	.short	0x0100
        /*194a*/ 	.byte	0x08
	.zero		1


	//   ....[13]....
        /*194c*/ 	.word	0x000003f0
        /*1950*/ 	.word	0x000000ff
        /*1954*/ 	.word	0x00000068
        /*1958*/ 	.short	0x0100
        /*195a*/ 	.byte	0x08
	.zero		1


	//   ....[14]....
        /*195c*/ 	.word	0x000007b0
        /*1960*/ 	.word	0x000000ff
        /*1964*/ 	.word	0x00000080
        /*1968*/ 	.short	0x0100
        /*196a*/ 	.byte	0x07
	.zero		1


	//   ....[15]....
        /*196c*/ 	.word	0x000007e0
        /*1970*/ 	.word	0x000000ff
        /*1974*/ 	.word	0x00000088
        /*1978*/ 	.short	0x0100
        /*197a*/ 	.byte	0x07
	.zero		1


	//   ....[16]....
        /*197c*/ 	.word	0x000016a0
        /*1980*/ 	.word	0x00000003
        /*1984*/ 	.word	0x00000000
        /*1988*/ 	.short	0x010a
        /*198a*/ 	.byte	0x3f
	.zero		1


	//   ....[17]....
        /*198c*/ 	.word	0x000016e0
        /*1990*/ 	.word	0x00000003
        /*1994*/ 	.word	0x00000000
        /*1998*/ 	.short	0x010a
        /*199a*/ 	.byte	0x3f
	.zero		1


	//   ....[18]....
        /*199c*/ 	.word	0x00002c40
        /*19a0*/ 	.word	0x00000004
        /*19a4*/ 	.word	0x00000000
        /*19a8*/ 	.short	0x010a
        /*19aa*/ 	.byte	0x3f
	.zero		1


	//   ....[19]....
        /*19ac*/ 	.word	0x00002c80
        /*19b0*/ 	.word	0x00000004
        /*19b4*/ 	.word	0x00000000
        /*19b8*/ 	.short	0x010a
        /*19ba*/ 	.byte	0x3f
	.zero		1


	//   ....[20]....
        /*19bc*/ 	.word	0x00004c90
        /*19c0*/ 	.word	0x00000004
        /*19c4*/ 	.word	0x00000000
        /*19c8*/ 	.short	0x0101
        /*19ca*/ 	.byte	0x3f
	.zero		1


	//   ....[21]....
        /*19cc*/ 	.word	0x00004ec0
        /*19d0*/ 	.word	0x00000000
        /*19d4*/ 	.word	0x00000000
        /*19d8*/ 	.short	0x0101
        /*19da*/ 	.byte	0x3f
	.zero		1


	//   ....[22]....
        /*19dc*/ 	.word	0x00013760
        /*19e0*/ 	.word	0x0000000c
        /*19e4*/ 	.word	0x00000038
        /*19e8*/ 	.short	0x010a
        /*19ea*/ 	.byte	0x3f
	.zero		1


	//   ....[23]....
        /*19ec*/ 	.word	0x00013b80
        /*19f0*/ 	.word	0x00000004
        /*19f4*/ 	.word	0x00000088
        /*19f8*/ 	.short	0x0101
        /*19fa*/ 	.byte	0x3f
	.zero		1


	//   ....[24]....
        /*19fc*/ 	.word	0x00014310
        /*1a00*/ 	.word	0x00000005
        /*1a04*/ 	.word	0x00000000
        /*1a08*/ 	.short	0x010a
        /*1a0a*/ 	.byte	0x3f
	.zero		1


	//   ....[25]....
        /*1a0c*/ 	.word	0x000143a0
        /*1a10*/ 	.word	0x00000007
        /*1a14*/ 	.word	0x00000000
        /*1a18*/ 	.short	0x010a
        /*1a1a*/ 	.byte	0x3f
	.zero		1


	//   ....[26]....
        /*1a1c*/ 	.word	0x00014430
        /*1a20*/ 	.word	0x00000007
        /*1a24*/ 	.word	0x00000000
        /*1a28*/ 	.short	0x010a
        /*1a2a*/ 	.byte	0x3f
	.zero		1


	//   ....[27]....
        /*1a2c*/ 	.word	0x000144c0
        /*1a30*/ 	.word	0x00000007
        /*1a34*/ 	.word	0x00000000
        /*1a38*/ 	.short	0x010a
        /*1a3a*/ 	.byte	0x3f
	.zero		1


	//   ....[28]....
        /*1a3c*/ 	.word	0x00014550
        /*1a40*/ 	.word	0x00000007
        /*1a44*/ 	.word	0x00000000
        /*1a48*/ 	.short	0x010a
        /*1a4a*/ 	.byte	0x3f
	.zero		1


	//   ....[29]....
        /*1a4c*/ 	.word	0x000145e0
        /*1a50*/ 	.word	0x00000007
        /*1a54*/ 	.word	0x00000000
        /*1a58*/ 	.short	0x010a
        /*1a5a*/ 	.byte	0x3f
	.zero		1


	//   ....[30]....
        /*1a5c*/ 	.word	0x00014670
        /*1a60*/ 	.word	0x00000003
        /*1a64*/ 	.word	0x00000000
        /*1a68*/ 	.short	0x010a
        /*1a6a*/ 	.byte	0x3f
	.zero		1


	//   ....[31]....
        /*1a6c*/ 	.word	0x000146d0
        /*1a70*/ 	.word	0x00000003
        /*1a74*/ 	.word	0x00000000
        /*1a78*/ 	.short	0x010a
        /*1a7a*/ 	.byte	0x3f
	.zero		1


	//   ....[32]....
        /*1a7c*/ 	.word	0x00014720
        /*1a80*/ 	.word	0x00000004
        /*1a84*/ 	.word	0x00000000
        /*1a88*/ 	.short	0x010a
        /*1a8a*/ 	.byte	0x3f
	.zero		1


	//   ....[33]....
        /*1a8c*/ 	.word	0x000147f0
        /*1a90*/ 	.word	0x0000000c
        /*1a94*/ 	.word	0x00000038
        /*1a98*/ 	.short	0x010a
        /*1a9a*/ 	.byte	0x3f
	.zero		1


	//   ....[34]....
        /*1a9c*/ 	.word	0x000148c0
        /*1aa0*/ 	.word	0x00000005
        /*1aa4*/ 	.word	0x00000000
        /*1aa8*/ 	.short	0x010a
        /*1aaa*/ 	.byte	0x3f
	.zero		1


	//   ....[35]....
        /*1aac*/ 	.word	0x00014910
        /*1ab0*/ 	.word	0x00000007
        /*1ab4*/ 	.word	0x00000000
        /*1ab8*/ 	.short	0x010a
        /*1aba*/ 	.byte	0x3f
	.zero		1


	//   ....[36]....
        /*1abc*/ 	.word	0x00014960
        /*1ac0*/ 	.word	0x00000007
        /*1ac4*/ 	.word	0x00000000
        /*1ac8*/ 	.short	0x010a
        /*1aca*/ 	.byte	0x3f
	.zero		1


	//   ....[37]....
        /*1acc*/ 	.word	0x000149b0
        /*1ad0*/ 	.word	0x00000007
        /*1ad4*/ 	.word	0x00000000
        /*1ad8*/ 	.short	0x010a
        /*1ada*/ 	.byte	0x3f
	.zero		1


	//   ....[38]....
        /*1adc*/ 	.word	0x00014a00
        /*1ae0*/ 	.word	0x00000007
        /*1ae4*/ 	.word	0x00000000
        /*1ae8*/ 	.short	0x010a
        /*1aea*/ 	.byte	0x3f
	.zero		1


	//   ....[39]....
        /*1aec*/ 	.word	0x00014a50
        /*1af0*/ 	.word	0x00000007
        /*1af4*/ 	.word	0x00000000
        /*1af8*/ 	.short	0x010a
        /*1afa*/ 	.byte	0x3f
	.zero		1


	//----- nvinfo : EIATTR_NUM_MBARRIERS
	.align		4
.L_37:
        /*1afc*/ 	.byte	0x03, 0x38
        /*1afe*/ 	.short	0x0010


	//----- nvinfo : EIATTR_EXIT_INSTR_OFFSETS
	.align		4
        /*1b00*/ 	.byte	0x04, 0x1c
        /*1b02*/ 	.short	(.L_39 - .L_38)


	//   ....[0]....
.L_38:
        /*1b04*/ 	.word	0x00000a90


	//   ....[1]....
        /*1b08*/ 	.word	0x00001320


	//   ....[2]....
        /*1b0c*/ 	.word	0x00012db0


	//   ....[3]....
        /*1b10*/ 	.word	0x000133d0


	//   ....[4]....
        /*1b14*/ 	.word	0x000146c0


	//----- nvinfo : EIATTR_MAX_THREADS
	.align		4
.L_39:
        /*1b18*/ 	.byte	0x04, 0x05
        /*1b1a*/ 	.short	(.L_41 - .L_40)
.L_40:
        /*1b1c*/ 	.word	0x00000180
        /*1b20*/ 	.word	0x00000001
        /*1b24*/ 	.word	0x00000001


	//----- nvinfo : EIATTR_CRS_STACK_SIZE
	.align		4
.L_41:
        /*1b28*/ 	.byte	0x04, 0x1e
        /*1b2a*/ 	.short	(.L_43 - .L_42)
.L_42:
        /*1b2c*/ 	.word	0x00000000


	//----- nvinfo : EIATTR_CBANK_PARAM_SIZE
	.align		4
.L_43:
        /*1b30*/ 	.byte	0x03, 0x19
        /*1b32*/ 	.short	0x0470


	//----- nvinfo : EIATTR_PARAM_CBANK
	.align		4
        /*1b34*/ 	.byte	0x04, 0x0a
        /*1b36*/ 	.short	(.L_45 - .L_44)
	.align		4
.L_44:
        /*1b38*/ 	.word	index@(.nv.constant0._ZN7cutlass13device_kernelINS_4gemm6kernel13GemmUniversalIN4cute5tupleIJiiiiEEENS1_10collective13CollectiveMmaINS1_34MainloopSm90TmaGmmaWarpSpecializedILi7ENS5_IJNS4_1CILi1EEENSA_ILi2EEESB_EEENS1_35KernelTmaWarpSpecializedCooperativeEEENS5_IJNSA_ILi256EEESG_NSA_ILi64EEEEEEaNS5_IJlSB_lEEEaSJ_NS4_8TiledMMAINS4_8MMA_AtomIJNS4_4SM904GMMA27MMA_64x256x32_S32S8S8_SS_TNEEEENS4_6LayoutINS5_IJSC_SB_SB_EEENS5_IJSB_NSA_ILi0EEESS_EEEEENS5_IJNS4_10UnderscoreESV_SV_EEEEENS4_23SM90_TMA_LOAD_MULTICASTENS4_14ComposedLayoutINS4_7SwizzleILi2ELi4ELi3EEENS4_18smem_ptr_flag_bitsILi8EEENSQ_INS5_IJNSA_ILi8EEESH_EEENS5_IJSH_SB_EEEEEEEvNS4_8identityENS4_13SM90_TMA_LOADES18_vS19_EENS_8epilogue10collective6detail29Sm90TmaWarpSpecializedAdapterINS1D_15DefaultEpilogueIaSJ_SJ_NS1C_6thread17LinearCombinationIaLi1EiiLNS1H_9ScaleType4KindE0ELNS_15FloatRoundStyleE2EaEENS1_15EpilogueDefaultEEEEEvvEEEEvNT_6ParamsE)
        /*1b3c*/ 	.short	0x0210
        /*1b3e*/ 	.short	0x0470


	//----- nvinfo : EIATTR_SW_WAR
	.align		4
.L_45:
        /*1b40*/ 	.byte	0x04, 0x36
        /*1b42*/ 	.short	(.L_47 - .L_46)
.L_46:
        /*1b44*/ 	.word	0x00000008
.L_47:


//--------------------- .nv.callgraph             --------------------------
	.section	.nv.callgraph,"",@"SHT_CUDA_CALLGRAPH"
	.align	4
	.sectionentsize	8
	.align		4
        /*0000*/ 	.word	0x00000000
	.align		4
        /*0004*/ 	.word	0xffffffff
	.align		4
        /*0008*/ 	.word	index@(_ZN7cutlass13device_kernelINS_4gemm6kernel13GemmUniversalIN4cute5tupleIJiiiiEEENS1_10collective13CollectiveMmaINS1_34MainloopSm90TmaGmmaWarpSpecializedILi7ENS5_IJNS4_1CILi1EEENSA_ILi2EEESB_EEENS1_35KernelTmaWarpSpecializedCooperativeEEENS5_IJNSA_ILi256EEESG_NSA_ILi64EEEEEEaNS5_IJlSB_lEEEaSJ_NS4_8TiledMMAINS4_8MMA_AtomIJNS4_4SM904GMMA27MMA_64x256x32_S32S8S8_SS_TNEEEENS4_6LayoutINS5_IJSC_SB_SB_EEENS5_IJSB_NSA_ILi0EEESS_EEEEENS5_IJNS4_10UnderscoreESV_SV_EEEEENS4_23SM90_TMA_LOAD_MULTICASTENS4_14ComposedLayoutINS4_7SwizzleILi2ELi4ELi3EEENS4_18smem_ptr_flag_bitsILi8EEENSQ_INS5_IJNSA_ILi8EEESH_EEENS5_IJSH_SB_EEEEEEEvNS4_8identityENS4_13SM90_TMA_LOADES18_vS19_EENS_8epilogue10collective6detail29Sm90TmaWarpSpecializedAdapterINS1D_15DefaultEpilogueIaSJ_SJ_NS1C_6thread17LinearCombinationIaLi1EiiLNS1H_9ScaleType4KindE0ELNS_15FloatRoundStyleE2EaEENS1_15EpilogueDefaultEEEEEvvEEEEvNT_6ParamsE)
	.align		4
        /*000c*/ 	.word	index@(__assertfail)
	.align		4
        /*0010*/ 	.word	0x00000000
	.align		4
        /*0014*/ 	.word	0xfffffffe
	.align		4
        /*0018*/ 	.word	0x00000000
	.align		4
        /*001c*/ 	.word	0xfffffffd
	.align		4
        /*0020*/ 	.word	0x00000000
	.align		4
        /*0024*/ 	.word	0xfffffffc


//--------------------- .nv.constant4             --------------------------
	.section	.nv.constant4,"a",@progbits
	.align	8
	.align		8
.nv.constant4:
        /*0000*/ 	.dword	__assertfail
	.align		8
        /*0008*/ 	.dword	__unnamed_1
	.align		8
        /*0010*/ 	.dword	_ZN40_INTERNAL_80290d17_4_k_cu_3611c116_171314cuda3std3__45__cpo5beginE
	.align		8
        /*0018*/ 	.dword	_ZN40_INTERNAL_80290d17_4_k_cu_3611c116_171314cuda3std3__45__cpo3endE
	.align		8
        /*0020*/ 	.dword	_ZN40_INTERNAL_80290d17_4_k_cu_3611c116_171314cuda3std3__45__cpo6cbeginE
	.align		8
        /*0028*/ 	.dword	_ZN40_INTERNAL_80290d17_4_k_cu_3611c116_171314cuda3std3__45__cpo4cendE
	.align		8
        /*0030*/ 	.dword	_ZN40_INTERNAL_80290d17_4_k_cu_3611c116_171314cuda3std3__442_GLOBAL__N__80290d17_4_k_cu_3611c116_171316ignoreE
	.align		8
        /*0038*/ 	.dword	_ZN40_INTERNAL_80290d17_4_k_cu_3611c116_171314cuda3std3__419piecewise_constructE
	.align		8
        /*0040*/ 	.dword	_ZN40_INTERNAL_80290d17_4_k_cu_3611c116_171314cuda3std3__48in_placeE
	.align		8
        /*0048*/ 	.dword	_ZN40_INTERNAL_80290d17_4_k_cu_3611c116_171314cuda3std6ranges3__45__cpo4swapE
	.align		8
        /*0050*/ 	.dword	_ZN40_INTERNAL_80290d17_4_k_cu_3611c116_171314cuda3std6ranges3__45__cpo9iter_moveE
	.align		8
        /*0058*/ 	.dword	_ZN40_INTERNAL_80290d17_4_k_cu_3611c116_171314cute7productE
	.align		8
        /*0060*/ 	.dword	_ZN40_INTERNAL_80290d17_4_k_cu_3611c116_171314cute1_E
	.align		8
        /*0068*/ 	.dword	$str$22
	.align		8
        /*0070*/ 	.dword	$str$23


//--------------------- .text._ZN7cutlass13device_kernelINS_4gemm6kernel13GemmUniversalIN4cute5tupleIJiiiiEEENS1_10collective13CollectiveMmaINS1_34MainloopSm90TmaGmmaWarpSpecializedILi7ENS5_IJNS4_1CILi1EEENSA_ILi2EEESB_EEENS1_35KernelTmaWarpSpecializedCooperativeEEENS5_IJNSA_ILi256EEESG_NSA_ILi64EEEEEEaNS5_IJlSB_lEEEaSJ_NS4_8TiledMMAINS4_8MMA_AtomIJNS4_4SM904GMMA27MMA_64x256x32_S32S8S8_SS_TNEEEENS4_6LayoutINS5_IJSC_SB_SB_EEENS5_IJSB_NSA_ILi0EEESS_EEEEENS5_IJNS4_10UnderscoreESV_SV_EEEEENS4_23SM90_TMA_LOAD_MULTICASTENS4_14ComposedLayoutINS4_7SwizzleILi2ELi4ELi3EEENS4_18smem_ptr_flag_bitsILi8EEENSQ_INS5_IJNSA_ILi8EEESH_EEENS5_IJSH_SB_EEEEEEEvNS4_8identityENS4_13SM90_TMA_LOADES18_vS19_EENS_8epilogue10collective6detail29Sm90TmaWarpSpecializedAdapterINS1D_15DefaultEpilogueIaSJ_SJ_NS1C_6thread17LinearCombinationIaLi1EiiLNS1H_9ScaleType4KindE0ELNS_15FloatRoundStyleE2EaEENS1_15EpilogueDefaultEEEEEvvEEEEvNT_6ParamsE --------------------------
	.section	.text._ZN7cutlass13device_kernelINS_4gemm6kernel13GemmUniversalIN4cute5tupleIJiiiiEEENS1_10collective13CollectiveMmaINS1_34MainloopSm90TmaGmmaWarpSpecializedILi7ENS5_IJNS4_1CILi1EEENSA_ILi2EEESB_EEENS1_35KernelTmaWarpSpecializedCooperativeEEENS5_IJNSA_ILi256EEESG_NSA_ILi64EEEEEEaNS5_IJlSB_lEEEaSJ_NS4_8TiledMMAINS4_8MMA_AtomIJNS4_4SM904GMMA27MMA_64x256x32_S32S8S8_SS_TNEEEENS4_6LayoutINS5_IJSC_SB_SB_EEENS5_IJSB_NSA_ILi0EEESS_EEEEENS5_IJNS4_10UnderscoreESV_SV_EEEEENS4_23SM90_TMA_LOAD_MULTICASTENS4_14ComposedLayoutINS4_7SwizzleILi2ELi4ELi3EEENS4_18smem_ptr_flag_bitsILi8EEENSQ_INS5_IJNSA_ILi8EEESH_EEENS5_IJSH_SB_EEEEEEEvNS4_8identityENS4_13SM90_TMA_LOADES18_vS19_EENS_8epilogue10collective6detail29Sm90TmaWarpSpecializedAdapterINS1D_15DefaultEpilogueIaSJ_SJ_NS1C_6thread17LinearCombinationIaLi1EiiLNS1H_9ScaleType4KindE0ELNS_15FloatRoundStyleE2EaEENS1_15EpilogueDefaultEEEEEvvEEEEvNT_6ParamsE,"ax",@progbits
	.align	128
.text._ZN7cutlass13device_kernelINS_4gemm6kernel13GemmUniversalIN4cute5tupleIJiiiiEEENS1_10collective13CollectiveMmaINS1_34MainloopSm90TmaGmmaWarpSpecializedILi7ENS5_IJNS4_1CILi1EEENSA_ILi2EEESB_EEENS1_35KernelTmaWarpSpecializedCooperativeEEENS5_IJNSA_ILi256EEESG_NSA_ILi64EEEEEEaNS5_IJlSB_lEEEaSJ_NS4_8TiledMMAINS4_8MMA_AtomIJNS4_4SM904GMMA27MMA_64x256x32_S32S8S8_SS_TNEEEENS4_6LayoutINS5_IJSC_SB_SB_EEENS5_IJSB_NSA_ILi0EEESS_EEEEENS5_IJNS4_10UnderscoreESV_SV_EEEEENS4_23SM90_TMA_LOAD_MULTICASTENS4_14ComposedLayoutINS4_7SwizzleILi2ELi4ELi3EEENS4_18smem_ptr_flag_bitsILi8EEENSQ_INS5_IJNSA_ILi8EEESH_EEENS5_IJSH_SB_EEEEEEEvNS4_8identityENS4_13SM90_TMA_LOADES18_vS19_EENS_8epilogue10collective6detail29Sm90TmaWarpSpecializedAdapterINS1D_15DefaultEpilogueIaSJ_SJ_NS1C_6thread17LinearCombinationIaLi1EiiLNS1H_9ScaleType4KindE0ELNS_15FloatRoundStyleE2EaEENS1_15EpilogueDefaultEEEEEvvEEEEvNT_6ParamsE:
        .type           _ZN7cutlass13device_kernelINS_4gemm6kernel13GemmUniversalIN4cute5tupleIJiiiiEEENS1_10collective13CollectiveMmaINS1_34MainloopSm90TmaGmmaWarpSpecializedILi7ENS5_IJNS4_1CILi1EEENSA_ILi2EEESB_EEENS1_35KernelTmaWarpSpecializedCooperativeEEENS5_IJNSA_ILi256EEESG_NSA_ILi64EEEEEEaNS5_IJlSB_lEEEaSJ_NS4_8TiledMMAINS4_8MMA_AtomIJNS4_4SM904GMMA27MMA_64x256x32_S32S8S8_SS_TNEEEENS4_6LayoutINS5_IJSC_SB_SB_EEENS5_IJSB_NSA_ILi0EEESS_EEEEENS5_IJNS4_10UnderscoreESV_SV_EEEEENS4_23SM90_TMA_LOAD_MULTICASTENS4_14ComposedLayoutINS4_7SwizzleILi2ELi4ELi3EEENS4_18smem_ptr_flag_bitsILi8EEENSQ_INS5_IJNSA_ILi8EEESH_EEENS5_IJSH_SB_EEEEEEEvNS4_8identityENS4_13SM90_TMA_LOADES18_vS19_EENS_8epilogue10collective6detail29Sm90TmaWarpSpecializedAdapterINS1D_15DefaultEpilogueIaSJ_SJ_NS1C_6thread17LinearCombinationIaLi1EiiLNS1H_9ScaleType4KindE0ELNS_15FloatRoundStyleE2EaEENS1_15EpilogueDefaultEEEEEvvEEEEvNT_6ParamsE,@function
        .size           _ZN7cutlass13device_kernelINS_4gemm6kernel13GemmUniversalIN4cute5tupleIJiiiiEEENS1_10collective13CollectiveMmaINS1_34MainloopSm90TmaGmmaWarpSpecializedILi7ENS5_IJNS4_1CILi1EEENSA_ILi2EEESB_EEENS1_35KernelTmaWarpSpecializedCooperativeEEENS5_IJNSA_ILi256EEESG_NSA_ILi64EEEEEEaNS5_IJlSB_lEEEaSJ_NS4_8TiledMMAINS4_8MMA_AtomIJNS4_4SM904GMMA27MMA_64x256x32_S32S8S8_SS_TNEEEENS4_6LayoutINS5_IJSC_SB_SB_EEENS5_IJSB_NSA_ILi0EEESS_EEEEENS5_IJNS4_10UnderscoreESV_SV_EEEEENS4_23SM90_TMA_LOAD_MULTICASTENS4_14ComposedLayoutINS4_7SwizzleILi2ELi4ELi3EEENS4_18smem_ptr_flag_bitsILi8EEENSQ_INS5_IJNSA_ILi8EEESH_EEENS5_IJSH_SB_EEEEEEEvNS4_8identityENS4_13SM90_TMA_LOADES18_vS19_EENS_8epilogue10collective6detail29Sm90TmaWarpSpecializedAdapterINS1D_15DefaultEpilogueIaSJ_SJ_NS1C_6thread17LinearCombinationIaLi1EiiLNS1H_9ScaleType4KindE0ELNS_15FloatRoundStyleE2EaEENS1_15EpilogueDefaultEEEEEvvEEEEvNT_6ParamsE,(.L_x_593 - _ZN7cutlass13device_kernelINS_4gemm6kernel13GemmUniversalIN4cute5tupleIJiiiiEEENS1_10collective13CollectiveMmaINS1_34MainloopSm90TmaGmmaWarpSpecializedILi7ENS5_IJNS4_1CILi1EEENSA_ILi2EEESB_EEENS1_35KernelTmaWarpSpecializedCooperativeEEENS5_IJNSA_ILi256EEESG_NSA_ILi64EEEEEEaNS5_IJlSB_lEEEaSJ_NS4_8TiledMMAINS4_8MMA_AtomIJNS4_4SM904GMMA27MMA_64x256x32_S32S8S8_SS_TNEEEENS4_6LayoutINS5_IJSC_SB_SB_EEENS5_IJSB_NSA_ILi0EEESS_EEEEENS5_IJNS4_10UnderscoreESV_SV_EEEEENS4_23SM90_TMA_LOAD_MULTICASTENS4_14ComposedLayoutINS4_7SwizzleILi2ELi4ELi3EEENS4_18smem_ptr_flag_bitsILi8EEENSQ_INS5_IJNSA_ILi8EEESH_EEENS5_IJSH_SB_EEEEEEEvNS4_8identityENS4_13SM90_TMA_LOADES18_vS19_EENS_8epilogue10collective6detail29Sm90TmaWarpSpecializedAdapterINS1D_15DefaultEpilogueIaSJ_SJ_NS1C_6thread17LinearCombinationIaLi1EiiLNS1H_9ScaleType4KindE0ELNS_15FloatRoundStyleE2EaEENS1_15EpilogueDefaultEEEEEvvEEEEvNT_6ParamsE)
        .other          _ZN7cutlass13device_kernelINS_4gemm6kernel13GemmUniversalIN4cute5tupleIJiiiiEEENS1_10collective13CollectiveMmaINS1_34MainloopSm90TmaGmmaWarpSpecializedILi7ENS5_IJNS4_1CILi1EEENSA_ILi2EEESB_EEENS1_35KernelTmaWarpSpecializedCooperativeEEENS5_IJNSA_ILi256EEESG_NSA_ILi64EEEEEEaNS5_IJlSB_lEEEaSJ_NS4_8TiledMMAINS4_8MMA_AtomIJNS4_4SM904GMMA27MMA_64x256x32_S32S8S8_SS_TNEEEENS4_6LayoutINS5_IJSC_SB_SB_EEENS5_IJSB_NSA_ILi0EEESS_EEEEENS5_IJNS4_10UnderscoreESV_SV_EEEEENS4_23SM90_TMA_LOAD_MULTICASTENS4_14ComposedLayoutINS4_7SwizzleILi2ELi4ELi3EEENS4_18smem_ptr_flag_bitsILi8EEENSQ_INS5_IJNSA_ILi8EEESH_EEENS5_IJSH_SB_EEEEEEEvNS4_8identityENS4_13SM90_TMA_LOADES18_vS19_EENS_8epilogue10collective6detail29Sm90TmaWarpSpecializedAdapterINS1D_15DefaultEpilogueIaSJ_SJ_NS1C_6thread17LinearCombinationIaLi1EiiLNS1H_9ScaleType4KindE0ELNS_15FloatRoundStyleE2EaEENS1_15EpilogueDefaultEEEEEvvEEEEvNT_6ParamsE,@"STO_CUDA_ENTRY STV_DEFAULT"
_ZN7cutlass13device_kernelINS_4gemm6kernel13GemmUniversalIN4cute5tupleIJiiiiEEENS1_10collective13CollectiveMmaINS1_34MainloopSm90TmaGmmaWarpSpecializedILi7ENS5_IJNS4_1CILi1EEENSA_ILi2EEESB_EEENS1_35KernelTmaWarpSpecializedCooperativeEEENS5_IJNSA_ILi256EEESG_NSA_ILi64EEEEEEaNS5_IJlSB_lEEEaSJ_NS4_8TiledMMAINS4_8MMA_AtomIJNS4_4SM904GMMA27MMA_64x256x32_S32S8S8_SS_TNEEEENS4_6LayoutINS5_IJSC_SB_SB_EEENS5_IJSB_NSA_ILi0EEESS_EEEEENS5_IJNS4_10UnderscoreESV_SV_EEEEENS4_23SM90_TMA_LOAD_MULTICASTENS4_14ComposedLayoutINS4_7SwizzleILi2ELi4ELi3EEENS4_18smem_ptr_flag_bitsILi8EEENSQ_INS5_IJNSA_ILi8EEESH_EEENS5_IJSH_SB_EEEEEEEvNS4_8identityENS4_13SM90_TMA_LOADES18_vS19_EENS_8epilogue10collective6detail29Sm90TmaWarpSpecializedAdapterINS1D_15DefaultEpilogueIaSJ_SJ_NS1C_6thread17LinearCombinationIaLi1EiiLNS1H_9ScaleType4KindE0ELNS_15FloatRoundStyleE2EaEENS1_15EpilogueDefaultEEEEEvvEEEEvNT_6ParamsE:
[----:B------:R-:W0:Y:S02]  /*0000*/  LDC R1, c[0x0][0x28] ;  /* 0x00000a00ff017b82 */ /* 0x000e240000000800 */
[----:B0-----:R-:W-:Y:S01]  /*0010*/  VIADD R1, R1, 0xfffffb40 ;  /* 0xfffffb4001017836 */ /* 0x001fe20000000000 */
[----:B------:R-:W0:Y:S01]  /*0020*/  S2R R5, SR_TID.X ;  /* 0x0000000000057919 */ /* 0x000e220000002100 */
[----:B------:R-:W-:Y:S01]  /*0030*/  ELECT P0, URZ, PT ;  /* 0x00000000003f782f */ /* 0x000fe20003800000 */
[----:B------:R-:W-:Y:S01]  /*0040*/  BSSY B0, `(.L_x_0) ;  /* 0x0000015000007945 */ /* 0x000fe20003800000 */
[--C-:B0-----:R-:W-:Y:S02]  /*0050*/  SHF.R.U32.HI R0, RZ, 0x5, R5.reuse ;  /* 0x00000005ff007819 */ /* 0x101fe40000011605 */
[----:B------:R-:W-:-:S03]  /*0060*/  SHF.R.U32.HI R2, RZ, 0x7, R5 ;  /* 0x00000007ff027819 */ /* 0x000fc60000011605 */
[----:B------:R-:W0:Y:S04]  /*0070*/  SHFL.IDX PT, R3, R0, RZ, 0x1f ;  /* 0x00001fff00037589 */ /* 0x000e2800000e0000 */
[----:B------:R-:W1:Y:S01]  /*0080*/  SHFL.IDX PT, R2, R2, RZ, 0x1f ;  /* 0x00001fff02027589 */ /* 0x000e6200000e0000 */
[----:B0-----:R-:W-:Y:S02]  /*0090*/  R2UR UR9, R3 ;  /* 0x00000000030972ca */ /* 0x001fe400000e0000 */
[----:B-1----:R-:W-:-:S11]  /*00a0*/  R2UR UR5, R2 ;  /* 0x00000000020572ca */ /* 0x002fd600000e0000 */
[----:B------:R-:W-:Y:S02]  /*00b0*/  USHF.R.S32.HI UR4, URZ, 0x1f, UR9 ;  /* 0x0000001f3f047899 */ /* 0x000fe40008011409 */
[----:B------:R-:W-:Y:S02]  /*00c0*/  ISETP.NE.OR P0, PT, RZ, UR9, !P0 ;  /* 0x00000009ff007c0c */ /* 0x000fe4000c705670 */
[----:B------:R-:W-:-:S04]  /*00d0*/  ULEA.HI UR4, UR4, UR9, URZ, 0x2 ;  /* 0x0000000904047291 */ /* 0x000fc8000f8f103f */
[----:B------:R-:W-:-:S04]  /*00e0*/  ULOP3.LUT UR4, UR4, 0xfffffffc, URZ, 0xc0, !UPT ;  /* 0xfffffffc04047892 */ /* 0x000fc8000f8ec03f */
[----:B------:R-:W-:-:S03]  /*00f0*/  UIADD3 UR9, UR9, -UR4, URZ ;  /* 0x8000000409097290 */ /* 0x000fc6000fffe03f */
[----:B------:R-:W-:Y:S09]  /*0100*/  @P0 BRA `(.L_x_1) ;  /* 0x0000000000200947 */ /* 0x000ff20003800000 */
[----:B------:R-:W-:Y:S02]  /*0110*/  ULDC.64 UR6, c[0x0][0x198] ;  /* 0x0000660000067ab9 */ /* 0x000fe40000000a00 */
[----:B------:R-:W-:Y:S02]  /*0120*/  UIADD3 UR10, UP0, UR6, 0xf0, URZ ;  /* 0x000000f0060a7890 */ /* 0x000fe4000ff1e03f */
[----:B------:R-:W-:Y:S02]  /*0130*/  UIADD3 UR6, UP1, UR6, 0x1f0, URZ ;  /* 0x000001f006067890 */ /* 0x000fe4000ff3e03f */
[----:B------:R-:W-:Y:S02]  /*0140*/  UIADD3.X UR11, URZ, UR7, URZ, UP0, !UPT ;  /* 0x000000073f0b7290 */ /* 0x000fe400087fe43f */
[----:B------:R-:W-:-:S07]  /*0150*/  UIADD3.X UR7, URZ, UR7, URZ, UP1, !UPT ;  /* 0x000000073f077290 */ /* 0x000fce0008ffe43f */
[----:B------:R0:W-:Y:S02]  /*0160*/  UTMACCTL.PF [UR10] ;  /* 0x000000000a0079b9 */ /* 0x0001e40008040000 */
[----:B------:R0:W-:Y:S02]  /*0170*/  UTMACCTL.PF [UR6] ;  /* 0x00000000060079b9 */ /* 0x0001e40008040000 */
[----:B0-----:R-:W-:Y:S01]  /*0180*/  NOP ;  /* 0x0000000000007918 */ /* 0x001fe20000000000 */
.L_x_1:
[----:B------:R-:W-:Y:S05]  /*0190*/  BSYNC B0 ;  /* 0x0000000000007941 */ /* 0x000fea0003800000 */
.L_x_0:
[----:B------:R-:W0:Y:S01]  /*01a0*/  SHFL.IDX PT, R2, R0, RZ, 0x1f ;  /* 0x00001fff00027589 */ /* 0x000e2200000e0000 */
[----:B------:R-:W-:Y:S01]  /*01b0*/  UISETP.NE.AND UP0, UPT, UR9, 0x3, UPT ;  /* 0x000000030900788c */ /* 0x000fe2000bf05270 */
[----:B------:R-:W-:Y:S01]  /*01c0*/  ISETP.NE.AND P2, PT, RZ, UR5, PT ;  /* 0x00000005ff007c0c */ /* 0x000fe2000bf45270 */
[----:B------:R-:W-:Y:S02]  /*01d0*/  UIADD3 UR16, UR5, -0x1, URZ ;  /* 0xffffffff05107890 */ /* 0x000fe4000fffe03f */
[----:B------:R-:W-:Y:S02]  /*01e0*/  UISETP.EQ.OR UP0, UPT, UR9, URZ, !UP0 ;  /* 0x0000003f0900728c */ /* 0x000fe4000c702670 */
[----:B------:R-:W-:Y:S02]  /*01f0*/  UISETP.GE.U32.AND UP1, UPT, UR16, 0x2, UPT ;  /* 0x000000021000788c */ /* 0x000fe4000bf26070 */
[----:B------:R-:W-:-:S04]  /*0200*/  UISETP.EQ.AND UP0, UPT, UR5, URZ, UP0 ;  /* 0x0000003f0500728c */ /* 0x000fc80008702270 */
[----:B------:R-:W-:-:S04]  /*0210*/  USEL UR40, URZ, 0x1, !UP0 ;  /* 0x000000013f287887 */ /* 0x000fc8000c000000 */
[----:B------:R-:W-:Y:S01]  /*0220*/  USEL UR40, UR40, 0x2, UP1 ;  /* 0x0000000228287887 */ /* 0x000fe20008800000 */
[----:B0-----:R-:W-:-:S13]  /*0230*/  ISETP.NE.AND P0, PT, R2, RZ, PT ;  /* 0x000000ff0200720c */ /* 0x001fda0003f05270 */
[----:B------:R-:W-:Y:S05]  /*0240*/  @P0 BRA `(.L_x_2) ;  /* 0x0000000000700947 */ /* 0x000fea0003800000 */
[----:B------:R-:W0:Y:S01]  /*0250*/  S2UR UR8, SR_CgaCtaId ;  /* 0x00000000000879c3 */ /* 0x000e220000008800 */
[----:B------:R-:W-:Y:S01]  /*0260*/  UMOV UR4, 0x400 ;  /* 0x0000040000047882 */ /* 0x000fe20000000000 */
[----:B------:R-:W-:Y:S01]  /*0270*/  UMOV UR5, 0x1 ;  /* 0x0000000100057882 */ /* 0x000fe20000000000 */
[----:B------:R-:W-:Y:S01]  /*0280*/  UMOV UR6, 0x4 ;  /* 0x0000000400067882 */ /* 0x000fe20000000000 */
[----:B------:R-:W-:Y:S01]  /*0290*/  ELECT P0, URZ, PT ;  /* 0x00000000003f782f */ /* 0x000fe20003800000 */
[----:B------:R-:W-:-:S04]  /*02a0*/  UIADD3 UR6, -UR6, 0x100000, URZ ;  /* 0x0010000006067890 */ /* 0x000fc8000fffe13f */
[----:B------:R-:W-:Y:S02]  /*02b0*/  USHF.L.U32 UR7, UR6, 0xb, URZ ;  /* 0x0000000b06077899 */ /* 0x000fe4000800063f */
[----:B------:R-:W-:Y:S02]  /*02c0*/  USHF.L.U32 UR6, UR6, 0x1, URZ ;  /* 0x0000000106067899 */ /* 0x000fe4000800063f */
[----:B0-----:R-:W-:Y:S02]  /*02d0*/  ULEA UR8, UR8, UR4, 0x18 ;  /* 0x0000000408087291 */ /* 0x001fe4000f8ec03f */
[----:B------:R-:W-:-:S04]  /*02e0*/  UIADD3 UR4, -UR5, 0x100000, URZ ;  /* 0x0010000005047890 */ /* 0x000fc8000fffe13f */
[----:B------:R-:W-:Y:S02]  /*02f0*/  USHF.L.U32 UR5, UR4, 0xb, URZ ;  /* 0x0000000b04057899 */ /* 0x000fe4000800063f */
[----:B------:R-:W-:Y:S01]  /*0300*/  USHF.L.U32 UR4, UR4, 0x1, URZ ;  /* 0x0000000104047899 */ /* 0x000fe2000800063f */
[----:B------:R-:W0:Y:S11]  /*0310*/  FENCE.VIEW.ASYNC.S ;  /* 0x00000000000073c6 */ /* 0x000e360000000000 */
[----:B0-----:R0:W1:Y:S01]  /*0320*/  SYNCS.EXCH.64 URZ, [UR8], UR4 ;  /* 0x00000004083f75b2 */ /* 0x0010620008000100 */
[----:B------:R0:W2:Y:S01]  /*0330*/  SYNCS.EXCH.64 URZ, [UR8+0x38], UR6 ;  /* 0x00003806083f75b2 */ /* 0x0000a20008000100 */
[----:B------:R0:W3:Y:S01]  /*0340*/  SYNCS.EXCH.64 URZ, [UR8+0x8], UR4 ;  /* 0x00000804083f75b2 */ /* 0x0000e20008000100 */
[----:B------:R0:W4:Y:S01]  /*0350*/  SYNCS.EXCH.64 URZ, [UR8+0x40], UR6 ;  /* 0x00004006083f75b2 */ /* 0x0001220008000100 */
[----:B------:R0:W0:Y:S01]  /*0360*/  SYNCS.EXCH.64 URZ, [UR8+0x10], UR4 ;  /* 0x00001004083f75b2 */ /* 0x0000220008000100 */
        /* <DEDUP_REMOVED lines=9> */
[----:B------:R-:W-:Y:S01]  /*0400*/  NOP ;  /* 0x0000000000007918 */ /* 0x000fe20000000000 */
.L_x_2:
[----:B------:R-:W5:Y:S01]  /*0410*/  S2UR UR10, SR_CTAID.Y ;  /* 0x00000000000a79c3 */ /* 0x000f620000002600 */
[----:B------:R-:W1:Y:S01]  /*0420*/  SHFL.IDX PT, R0, R0, RZ, 0x1f ;  /* 0x00001fff00007589 */ /* 0x000e6200000e0000 */
[----:B------:R-:W-:Y:S02]  /*0430*/  SHF.R.S32.HI R3, RZ, 0x1f, R5 ;  /* 0x0000001fff037819 */ /* 0x000fe40000011405 */
[----:B------:R-:W-:Y:S02]  /*0440*/  ELECT P0, URZ, PT ;  /* 0x00000000003f782f */ /* 0x000fe40003800000 */
[----:B------:R-:W-:Y:S01]  /*0450*/  SHF.R.S32.HI R7, RZ, 0x1f, R2 ;  /* 0x0000001fff077819 */ /* 0x000fe20000011402 */
[----:B0-----:R-:W-:Y:S01]  /*0460*/  ULDC UR4, c[0x0][0x154] ;  /* 0x0000550000047ab9 */ /* 0x001fe20000000800 */
[----:B------:R-:W-:Y:S01]  /*0470*/  LEA.HI R3, R3, R5, RZ, 0x7 ;  /* 0x0000000503037211 */ /* 0x000fe200078f38ff */
[----:B------:R-:W-:Y:S01]  /*0480*/  ULDC UR11, c[0x0][0x148] ;  /* 0x00005200000b7ab9 */ /* 0x000fe20000000800 */
[----:B------:R-:W0:Y:S01]  /*0490*/  S2UR UR13, SR_CTAID.X ;  /* 0x00000000000d79c3 */ /* 0x000e220000002500 */
[----:B------:R-:W-:Y:S01]  /*04a0*/  LEA.HI R7, R7, R2, RZ, 0x2 ;  /* 0x0000000207077211 */ /* 0x000fe200078f10ff */
[----:B------:R-:W-:Y:S01]  /*04b0*/  NOP ;  /* 0x0000000000007918 */ /* 0x000fe20000000000 */
[----:B------:R-:W-:Y:S01]  /*04c0*/  LOP3.LUT R3, R3, 0xffffff80, RZ, 0xc0, !PT ;  /* 0xffffff8003037812 */ /* 0x000fe200078ec0ff */
[----:B------:R-:W-:Y:S01]  /*04d0*/  NOP ;  /* 0x0000000000007918 */ /* 0x000fe20000000000 */
[----:B------:R-:W-:-:S03]  /*04e0*/  LOP3.LUT R7, R7, 0x3ffffffc, RZ, 0xc0, !PT ;  /* 0x3ffffffc07077812 */ /* 0x000fc600078ec0ff */
[----:B------:R-:W-:Y:S02]  /*04f0*/  IMAD.IADD R3, R5, 0x1, -R3 ;  /* 0x0000000105037824 */ /* 0x000fe400078e0a03 */
[----:B------:R-:W-:Y:S01]  /*0500*/  IMAD.IADD R2, R2, 0x1, -R7 ;  /* 0x0000000102027824 */ /* 0x000fe200078e0a07 */
[----:B-----5:R-:W-:Y:S02]  /*0510*/  I2FP.F32.U32 R4, UR10 ;  /* 0x0000000a00047c45 */ /* 0x020fe40008201000 */
[----:B-1----:R-:W-:Y:S02]  /*0520*/  ISETP.NE.OR P0, PT, R0, RZ, !P0 ;  /* 0x000000ff0000720c */ /* 0x002fe40004705670 */
[----:B------:R-:W-:Y:S01]  /*0530*/  SHF.R.S32.HI R0, RZ, 0x1f, R3 ;  /* 0x0000001fff007819 */ /* 0x000fe20000011403 */
[----:B------:R-:W-:Y:S01]  /*0540*/  FMUL R8, R4, UR4 ;  /* 0x0000000404087c20 */ /* 0x000fe20008400000 */
[----:B------:R-:W-:Y:S01]  /*0550*/  ULDC UR4, c[0x0][0x150] ;  /* 0x0000540000047ab9 */ /* 0x000fe20000000800 */
[----:B0-----:R-:W-:-:S02]  /*0560*/  I2FP.F32.U32 R4, UR13 ;  /* 0x0000000d00047c45 */ /* 0x001fc40008201000 */
[----:B------:R-:W-:Y:S02]  /*0570*/  LEA.HI R0, R0, R3, RZ, 0x3 ;  /* 0x0000000300007211 */ /* 0x000fe400078f18ff */
[----:B------:R-:W0:Y:S01]  /*0580*/  F2I.U32.TRUNC.NTZ R8, R8 ;  /* 0x0000000800087305 */ /* 0x000e22000020f000 */
[----:B------:R-:W-:Y:S01]  /*0590*/  FMUL R6, R4, UR4 ;  /* 0x0000000404067c20 */ /* 0x000fe20008400000 */
[--C-:B------:R-:W-:Y:S02]  /*05a0*/  SHF.R.S32.HI R4, RZ, 0x3, R0.reuse ;  /* 0x00000003ff047819 */ /* 0x100fe40000011400 */
[----:B------:R-:W-:Y:S01]  /*05b0*/  VOTEU.ALL UP0, P0 ;  /* 0x00000000003f7886 */ /* 0x000fe20000000000 */
[----:B------:R-:W-:Y:S01]  /*05c0*/  SHF.R.S32.HI R5, RZ, 0x1f, R0 ;  /* 0x0000001fff057819 */ /* 0x000fe20000011400 */
[----:B------:R-:W-:Y:S01]  /*05d0*/  UMOV UR4, 0x20 ;  /* 0x0000002000047882 */ /* 0x000fe20000000000 */
[----:B------:R-:W1:Y:S01]  /*05e0*/  LDC R0, c[0x0][0x140] ;  /* 0x00005000ff007b82 */ /* 0x000e620000000800 */
[----:B------:R-:W5:Y:S01]  /*05f0*/  F2I.U32.TRUNC.NTZ R6, R6 ;  /* 0x0000000600067305 */ /* 0x000f62000020f000 */
[----:B------:R-:W-:Y:S01]  /*0600*/  LEA.HI R5, R5, R4, RZ, 0x2 ;  /* 0x0000000405057211 */ /* 0x000fe200078f10ff */
[----:B------:R-:W-:Y:S01]  /*0610*/  @!UP0 UMOV UR7, 0x400 ;  /* 0x0000040000078882 */ /* 0x000fe20000000000 */
[----:B------:R-:W-:-:S04]  /*0620*/  @!UP0 UIADD3 UR4, -UR4, 0x100000, URZ ;  /* 0x0010000004048890 */ /* 0x000fc8000fffe13f */
[----:B------:R-:W-:Y:S02]  /*0630*/  @!UP0 USHF.L.U32 UR5, UR4, 0xb, URZ ;  /* 0x0000000b04058899 */ /* 0x000fe4000800063f */
[----:B------:R-:W-:Y:S01]  /*0640*/  @!UP0 USHF.L.U32 UR4, UR4, 0x1, URZ ;  /* 0x0000000104048899 */ /* 0x000fe2000800063f */
[----:B------:R-:W-:Y:S01]  /*0650*/  LOP3.LUT R5, R5, 0xfffffffc, RZ, 0xc0, !PT ;  /* 0xfffffffc05057812 */ /* 0x000fe200078ec0ff */
[----:B------:R-:W-:Y:S01]  /*0660*/  VOTEU.ALL UP1, P0 ;  /* 0x00000000003f7886 */ /* 0x000fe20000020000 */
[----:B------:R-:W2:Y:S01]  /*0670*/  @!UP0 S2UR UR8, SR_CgaCtaId ;  /* 0x00000000000889c3 */ /* 0x000ea20000008800 */
[----:B0-----:R-:W-:Y:S02]  /*0680*/  R2UR UR12, R8 ;  /* 0x00000000080c72ca */ /* 0x001fe400000e0000 */
[----:B------:R-:W-:Y:S01]  /*0690*/  IMAD.IADD R5, R4, 0x1, -R5 ;  /* 0x0000000104057824 */ /* 0x000fe200078e0a05 */
[----:B-----5:R-:W-:-:S04]  /*06a0*/  R2UR UR6, R6 ;  /* 0x00000000060672ca */ /* 0x020fc800000e0000 */
[----:B------:R-:W-:-:S06]  /*06b0*/  LEA R2, R2, R5, 0x2 ;  /* 0x0000000502027211 */ /* 0x000fcc00078e10ff */
[----:B------:R-:W-:Y:S01]  /*06c0*/  UIADD3 UR12, -UR12, URZ, URZ ;  /* 0x0000003f0c0c7290 */ /* 0x000fe2000fffe13f */
[----:B------:R-:W-:Y:S01]  /*06d0*/  IMAD.SHL.U32 R155, R2, 0x4, RZ ;  /* 0x00000004029b7824 */ /* 0x000fe200078e00ff */
[----:B-1----:R-:W-:Y:S02]  /*06e0*/  ISETP.EQ.U32.AND P3, PT, R0, 0x1, PT ;  /* 0x000000010000780c */ /* 0x002fe40003f62070 */
[----:B------:R-:W-:Y:S02]  /*06f0*/  UIMAD UR14, UR11, UR12, UR10 ;  /* 0x0000000c0b0e72a4 */ /* 0x000fe4000f8e020a */
[----:B------:R-:W-:Y:S01]  /*0700*/  LOP3.LUT R155, R2, 0xc, R155, 0x78, !PT ;  /* 0x0000000c029b7812 */ /* 0x000fe200078e789b */
[----:B------:R-:W-:Y:S02]  /*0710*/  UIADD3 UR6, -UR6, URZ, URZ ;  /* 0x0000003f06067290 */ /* 0x000fe4000fffe13f */
[----:B--2---:R-:W-:Y:S01]  /*0720*/  @!UP0 ULEA UR7, UR8, UR7, 0x18 ;  /* 0x0000000708078291 */ /* 0x004fe2000f8ec03f */
[----:B------:R-:W-:Y:S01]  /*0730*/  ISETP.NE.AND P1, PT, R155, UR14, PT ;  /* 0x0000000e9b007c0c */ /* 0x000fe2000bf25270 */
[----:B------:R-:W-:Y:S01]  /*0740*/  VOTEU.ALL UP0, P0 ;  /* 0x00000000003f7886 */ /* 0x000fe20000000000 */
[----:B------:R-:W-:Y:S01]  /*0750*/  ULDC UR8, c[0x0][0x144] ;  /* 0x0000510000087ab9 */ /* 0x000fe20000000800 */
[----:B------:R-:W-:Y:S01]  /*0760*/  LOP3.LUT P0, RZ, R3, 0x7, RZ, 0xc0, !PT ;  /* 0x0000000703ff7812 */ /* 0x000fe2000780c0ff */
[----:B------:R-:W-:-:S03]  /*0770*/  UIMAD UR8, UR8, UR6, UR13 ;  /* 0x00000006080872a4 */ /* 0x000fc6000f8e020d */
[----:B------:R-:W-:-:S03]  /*0780*/  ISETP.LT.U32.AND P0, PT, R155, 0x2, !P0 ;  /* 0x000000029b00780c */ /* 0x000fc60004701070 */
[----:B------:R-:W-:Y:S01]  /*0790*/  ISETP.EQ.OR P1, PT, RZ, UR8, !P1 ;  /* 0x00000008ff007c0c */ /* 0x000fe2000cf22670 */
[----:B------:R-:W0:Y:S02]  /*07a0*/  FENCE.VIEW.ASYNC.S ;  /* 0x00000000000073c6 */ /* 0x000e240000000000 */
[----:B0-----:R0:W1:Y:S01]  /*07b0*/  @!UP0 SYNCS.EXCH.64 URZ, [UR7+0x80], UR4 ;  /* 0x00008004073f85b2 */ /* 0x0010620008000100 */
[----:B------:R-:W-:-:S04]  /*07c0*/  PLOP3.LUT P0, PT, P0, P1, PT, 0x80, 0x0 ;  /* 0x000000000000781c */ /* 0x000fc80000703070 */
[----:B------:R-:W-:Y:S01]  /*07d0*/  P2R R19, PR, RZ, 0x1 ;  /* 0x00000001ff137803 */ /* 0x000fe20000000000 */
[----:B------:R0:W2:Y:S01]  /*07e0*/  @!UP1 SYNCS.EXCH.64 URZ, [UR7+0x88], UR4 ;  /* 0x00008804073f95b2 */ /* 0x0000a20008000100 */
[----:B------:R-:W-:Y:S01]  /*07f0*/  NOP ;  /* 0x0000000000007918 */ /* 0x000fe20000000000 */
[----:B------:R-:W-:Y:S06]  /*0800*/  @!P3 BRA `(.L_x_3) ;  /* 0x000000000008b947 */ /* 0x000fec0003800000 */
[----:B-1234-:R-:W-:Y:S01]  /*0810*/  UCGABAR_ARV ;  /* 0x00000000000079c7 */ /* 0x01efe20008000000 */
[----:B------:R-:W-:Y:S05]  /*0820*/  BRA `(.L_x_4) ;  /* 0x0000000000047947 */ /* 0x000fea0003800000 */
.L_x_3:
[----:B-1234-:R-:W-:Y:S01]  /*0830*/  NOP ;  /* 0x0000000000007918 */ /* 0x01efe20000000000 */
.L_x_4:
[----:B0-----:R-:W-:Y:S01]  /*0840*/  ULDC UR4, c[0x0][0x65c] ;  /* 0x0001970000047ab9 */ /* 0x001fe20000000800 */
[----:B------:R-:W-:Y:S01]  /*0850*/  UMOV UR5, URZ ;  /* 0x0000003f00057c82 */ /* 0x000fe20008000000 */
[----:B------:R-:W-:-:S03]  /*0860*/  UISETP.NE.AND UP0, UPT, UR4, 0x1, UPT ;  /* 0x000000010400788c */ /* 0x000fc6000bf05270 */
[----:B------:R-:W-:Y:S01]  /*0870*/  UMOV UR4, UR13 ;  /* 0x0000000d00047c82 */ /* 0x000fe20008000000 */
[----:B------:R-:W-:Y:S02]  /*0880*/  UP2UR UR46, UPR, URZ, 0x1 ;  /* 0x000000013f2e7883 */ /* 0x000fe40008000000 */
[----:B------:R-:W-:Y:S02]  /*0890*/  PLOP3.LUT P0, PT, PT, PT, UP0, 0x80, 0x0 ;  /* 0x000000000000781c */ /* 0x000fe40003f0f008 */
[----:B------:R-:W-:Y:S02]  /*08a0*/  PLOP3.LUT P1, PT, PT, PT, UP0, 0x80, 0x0 ;  /* 0x000000000000781c */ /* 0x000fe40003f2f008 */
[----:B------:R-:W-:Y:S01]  /*08b0*/  PLOP3.LUT P5, PT, PT, PT, UP0, 0x80, 0x0 ;  /* 0x000000000000781c */ /* 0x000fe20003faf008 */
[----:B------:R-:W-:Y:S01]  /*08c0*/  @UP0 ULDC UR14, c[0x0][0x10] ;  /* 0x00000400000e0ab9 */ /* 0x000fe20000000800 */
[----:B------:R-:W-:Y:S01]  /*08d0*/  @UP0 UMOV UR6, UR10 ;  /* 0x0000000a00060c82 */ /* 0x000fe20008000000 */
[----:B------:R-:W-:Y:S01]  /*08e0*/  @UP0 UMOV UR7, URZ ;  /* 0x0000003f00070c82 */ /* 0x000fe20008000000 */
[----:B------:R-:W-:Y:S01]  /*08f0*/  PLOP3.LUT P4, PT, PT, PT, UP0, 0x80, 0x0 ;  /* 0x000000000000781c */ /* 0x000fe20003f8f008 */
[----:B------:R-:W-:-:S03]  /*0900*/  @UP0 UIMAD.WIDE.U32 UR14, UR13, UR14, UR6 ;  /* 0x0000000e0d0e02a5 */ /* 0x000fc6000f8e0006 */
[----:B------:R-:W-:Y:S01]  /*0910*/  @!UP0 ULDC UR7, c[0x0][0xc] ;  /* 0x0000030000078ab9 */ /* 0x000fe20000000800 */
[----:B------:R-:W-:Y:S01]  /*0920*/  @UP0 UMOV UR6, URZ ;  /* 0x0000003f00060c82 */ /* 0x000fe20008000000 */
[----:B------:R-:W-:Y:S01]  /*0930*/  @!UP0 UIMAD.WIDE.U32 UR4, UR10, UR7, UR4 ;  /* 0x000000070a0482a5 */ /* 0x000fe2000f8e0004 */
[----:B------:R-:W-:Y:S01]  /*0940*/  IMAD.U32 R2, RZ, RZ, UR14 ;  /* 0x0000000eff027e24 */ /* 0x000fe2000f8e00ff */
[----:B------:R-:W-:Y:S02]  /*0950*/  @UP0 UIADD3 UR6, UR15, UR6, URZ ;  /* 0x000000060f060290 */ /* 0x000fe4000fffe03f */
[----:B------:R-:W-:Y:S02]  /*0960*/  IMAD.U32 R3, RZ, RZ, UR15 ;  /* 0x0000000fff037e24 */ /* 0x000fe4000f8e00ff */
[----:B------:R-:W-:Y:S02]  /*0970*/  @P0 IMAD.MOV.U32 R7, RZ, RZ, R2 ;  /* 0x000000ffff070224 */ /* 0x000fe400078e0002 */
[----:B------:R-:W-:Y:S01]  /*0980*/  IMAD.U32 R2, RZ, RZ, UR4 ;  /* 0x00000004ff027e24 */ /* 0x000fe2000f8e00ff */
[----:B------:R-:W-:Y:S01]  /*0990*/  @P1 MOV R6, UR6 ;  /* 0x0000000600061c02 */ /* 0x000fe20008000f00 */
[----:B------:R-:W-:-:S02]  /*09a0*/  IMAD.U32 R5, RZ, RZ, UR5 ;  /* 0x00000005ff057e24 */ /* 0x000fc4000f8e00ff */
[----:B------:R-:W-:Y:S01]  /*09b0*/  IMAD.U32 R3, RZ, RZ, UR5 ;  /* 0x00000005ff037e24 */ /* 0x000fe2000f8e00ff */
[----:B------:R-:W-:Y:S01]  /*09c0*/  @!P4 MOV R7, R2 ;  /* 0x000000020007c202 */ /* 0x000fe20000000f00 */
[----:B------:R-:W-:Y:S02]  /*09d0*/  @!P5 IMAD.MOV.U32 R6, RZ, RZ, R5 ;  /* 0x000000ffff06d224 */ /* 0x000fe400078e0005 */
[----:B------:R-:W-:-:S03]  /*09e0*/  IMAD.U32 R4, RZ, RZ, UR4 ;  /* 0x00000004ff047e24 */ /* 0x000fc6000f8e00ff */
[----:B------:R0:W-:Y:S04]  /*09f0*/  STL [R1+0x200], R6 ;  /* 0x0002000601007387 */ /* 0x0001e80000100800 */
[----:B------:R0:W-:Y:S01]  /*0a00*/  STL [R1+0x204], R7 ;  /* 0x0002040701007387 */ /* 0x0001e20000100800 */
[----:B------:R-:W-:Y:S05]  /*0a10*/  @!P3 BRA `(.L_x_5) ;  /* 0x00000000000cb947 */ /* 0x000fea0003800000 */
[----:B------:R-:W-:Y:S01]  /*0a20*/  UCGABAR_WAIT ;  /* 0x0000000000007dc7 */ /* 0x000fe20008000000 */
[----:B------:R-:W-:Y:S01]  /*0a30*/  CCTL.IVALL ;  /* 0x00000000ff00798f */ /* 0x000fe20002000000 */
[----:B------:R-:W-:Y:S05]  /*0a40*/  BRA `(.L_x_6) ;  /* 0x0000000000047947 */ /* 0x000fea0003800000 */
.L_x_5:
[----:B------:R-:W-:Y:S06]  /*0a50*/  BAR.SYNC.DEFER_BLOCKING 0x0 ;  /* 0x0000000000007b1d */ /* 0x000fec0000010000 */
.L_x_6:
[----:B------:R-:W-:Y:S05]  /*0a60*/  @!P2 BRA `(.L_x_7) ;  /* 0x0000012000d4a947 */ /* 0x000fea0003800000 */
[----:B------:R-:W-:-:S06]  /*0a70*/  UISETP.GT.U32.AND UP0, UPT, UR16, 0x1, UPT ;  /* 0x000000011000788c */ /* 0x000fcc000bf04070 */
[----:B------:R-:W-:-:S13]  /*0a80*/  PLOP3.LUT P0, PT, PT, PT, UP0, 0x80, 0x0 ;  /* 0x000000000000781c */ /* 0x000fda0003f0f008 */
[----:B------:R-:W-:Y:S05]  /*0a90*/  @P0 EXIT ;  /* 0x000000000000094d */ /* 0x000fea0003800000 */
[----:B------:R-:W-:Y:S01]  /*0aa0*/  ULDC.64 UR4, c[0x0][0x650] ;  /* 0x0001940000047ab9 */ /* 0x000fe20000000a00 */
[----:B------:R-:W-:Y:S01]  /*0ab0*/  UMOV UR41, 0xffffffff ;  /* 0xffffffff00297882 */ /* 0x000fe20000000000 */
[----:B------:R-:W-:Y:S01]  /*0ac0*/  ISETP.GE.U32.AND P0, PT, R7, UR4, PT ;  /* 0x0000000407007c0c */ /* 0x000fe2000bf06070 */
[----:B------:R-:W-:Y:S01]  /*0ad0*/  UMOV UR42, 0xffffffff ;  /* 0xffffffff002a7882 */ /* 0x000fe20000000000 */
[----:B------:R-:W-:Y:S01]  /*0ae0*/  UMOV UR43, 0xffffffff ;  /* 0xffffffff002b7882 */ /* 0x000fe20000000000 */
[----:B------:R-:W-:Y:S02]  /*0af0*/  PRMT R0, RZ, 0x7610, R0 ;  /* 0x00007610ff007816 */ /* 0x000fe40000000000 */
[----:B------:R-:W-:-:S13]  /*0b00*/  ISETP.GE.U32.AND.EX P0, PT, R6, UR5, PT, P0 ;  /* 0x0000000506007c0c */ /* 0x000fda000bf06100 */
[----:B------:R-:W-:Y:S05]  /*0b10*/  @P0 BRA `(.L_x_8) ;  /* 0x0000000400480947 */ /* 0x000fea0003800000 */
[----:B------:R-:W-:Y:S01]  /*0b20*/  ULDC.64 UR16, c[0x0][0x628] ;  /* 0x00018a0000107ab9 */ /* 0x000fe20000000a00 */
[C---:B------:R-:W-:Y:S01]  /*0b30*/  R2UR UR19, R7.reuse ;  /* 0x00000000071372ca */ /* 0x040fe200000e0000 */
[----:B------:R-:W-:Y:S01]  /*0b40*/  ULDC UR18, c[0x0][0x630] ;  /* 0x00018c0000127ab9 */ /* 0x000fe20000000800 */
[----:B------:R-:W-:Y:S02]  /*0b50*/  ISETP.NE.U32.AND P0, PT, RZ, UR16, PT ;  /* 0x00000010ff007c0c */ /* 0x000fe4000bf05070 */
[----:B------:R-:W-:Y:S02]  /*0b60*/  R2UR UR4, R7 ;  /* 0x00000000070472ca */ /* 0x000fe400000e0000 */
[----:B------:R-:W-:Y:S02]  /*0b70*/  ISETP.NE.AND.EX P0, PT, RZ, UR17, PT, P0 ;  /* 0x00000011ff007c0c */ /* 0x000fe4000bf05300 */
[----:B------:R-:W-:-:S11]  /*0b80*/  R2UR UR5, R6 ;  /* 0x00000000060572ca */ /* 0x000fd600000e0000 */
[----:B------:R-:W-:Y:S05]  /*0b90*/  @!P0 BRA `(.L_x_9) ;  /* 0x0000000000308947 */ /* 0x000fea0003800000 */
[----:B------:R-:W-:Y:S01]  /*0ba0*/  R2UR UR4, R7 ;  /* 0x00000000070472ca */ /* 0x000fe200000e0000 */
[----:B------:R-:W-:Y:S01]  /*0bb0*/  ULDC UR9, c[0x0][0x634] ;  /* 0x00018d0000097ab9 */ /* 0x000fe20000000800 */
[----:B------:R-:W-:-:S11]  /*0bc0*/  R2UR UR13, R6 ;  /* 0x00000000060d72ca */ /* 0x000fd600000e0000 */
[----:B------:R-:W-:-:S04]  /*0bd0*/  UIADD3 UR9, UP0, UR4, UR9, URZ ;  /* 0x0000000904097290 */ /* 0x000fc8000ff1e03f */
[----:B------:R-:W-:-:S04]  /*0be0*/  UIADD3.X UR13, URZ, UR13, URZ, UP0, !UPT ;  /* 0x0000000d3f0d7290 */ /* 0x000fc800087fe43f */
[----:B------:R-:W-:-:S04]  /*0bf0*/  UIMAD.WIDE.U32 UR4, UR13, UR16, URZ ;  /* 0x000000100d0472a5 */ /* 0x000fc8000f8e003f */
[----:B------:R-:W-:Y:S02]  /*0c00*/  UIMAD.WIDE.U32 UR6, UP0, UR9, UR17, UR4 ;  /* 0x00000011090672a5 */ /* 0x000fe4000f800004 */
[----:B------:R-:W-:Y:S02]  /*0c10*/  UIMAD.WIDE.U32 UR4, UR9, UR16, URZ ;  /* 0x00000010090472a5 */ /* 0x000fe4000f8e003f */
[----:B------:R-:W-:Y:S02]  /*0c20*/  UIADD3.X UR15, URZ, URZ, URZ, UP0, !UPT ;  /* 0x0000003f3f0f7290 */ /* 0x000fe400087fe43f */
[----:B------:R-:W-:Y:S01]  /*0c30*/  UIADD3 URZ, UP0, UR5, UR6, URZ ;  /* 0x00000006053f7290 */ /* 0x000fe2000ff1e03f */
[----:B------:R-:W-:-:S03]  /*0c40*/  UMOV UR14, UR7 ;  /* 0x00000007000e7c82 */ /* 0x000fc60008000000 */
[----:B------:R-:W-:-:S12]  /*0c50*/  UIMAD.WIDE.U32.X UR4, UR13, UR17, UR14, UP0 ;  /* 0x000000110d0472a5 */ /* 0x000fd800080e040e */
.L_x_9:
[----:B------:R-:W-:Y:S01]  /*0c60*/  USHF.R.U64 UR43, UR4, UR18, UR5 ;  /* 0x00000012042b7299 */ /* 0x000fe20008001205 */
[----:B------:R-:W-:Y:S01]  /*0c70*/  R2UR UR7, R6 ;  /* 0x00000000060772ca */ /* 0x000fe200000e0000 */
[----:B------:R-:W-:Y:S02]  /*0c80*/  USHF.R.U32.HI UR4, URZ, UR18, UR5 ;  /* 0x000000123f047299 */ /* 0x000fe40008011605 */
[----:B------:R-:W-:Y:S01]  /*0c90*/  UIADD3 UR5, UP0, URZ, -UR43, URZ ;  /* 0x8000002b3f057290 */ /* 0x000fe2000ff1e03f */
[----:B------:R-:W-:Y:S01]  /*0ca0*/  ULDC.64 UR14, c[0x0][0x620] ;  /* 0x00018800000e7ab9 */ /* 0x000fe20000000a00 */
[----:B------:R-:W-:Y:S02]  /*0cb0*/  UMOV UR6, UR19 ;  /* 0x0000001300067c82 */ /* 0x000fe40008000000 */
[----:B------:R-:W-:Y:S01]  /*0cc0*/  UIADD3.X UR4, URZ, ~UR4, URZ, UP0, !UPT ;  /* 0x800000043f047290 */ /* 0x000fe200087fe43f */
[----:B------:R-:W-:Y:S01]  /*0cd0*/  ULDC UR9, c[0x0][0x618] ;  /* 0x0001860000097ab9 */ /* 0x000fe20000000800 */
[----:B------:R-:W-:-:S02]  /*0ce0*/  UIMAD UR12, UR11, UR12, UR10 ;  /* 0x0000000c0b0c72a4 */ /* 0x000fc4000f8e020a */
[----:B------:R-:W-:Y:S02]  /*0cf0*/  UIMAD UR4, UR4, UR14, URZ ;  /* 0x0000000e040472a4 */ /* 0x000fe4000f8e023f */
[----:B------:R-:W-:Y:S02]  /*0d00*/  UIMAD.WIDE.U32 UR6, UR5, UR14, UR6 ;  /* 0x0000000e050672a5 */ /* 0x000fe4000f8e0006 */
[----:B------:R-:W-:Y:S01]  /*0d10*/  UIMAD UR4, UR5, UR15, UR4 ;  /* 0x0000000f050472a4 */ /* 0x000fe2000f8e0204 */
[----:B------:R-:W-:Y:S01]  /*0d20*/  ULDC UR10, c[0x0][0x608] ;  /* 0x00018200000a7ab9 */ /* 0x000fe20000000800 */
[----:B------:R-:W-:Y:S02]  /*0d30*/  ULDC UR18, c[0x0][0x658] ;  /* 0x0001960000127ab9 */ /* 0x000fe40000000800 */
[----:B------:R-:W-:Y:S01]  /*0d40*/  UIADD3 UR7, UR7, UR4, URZ ;  /* 0x0000000407077290 */ /* 0x000fe2000fffe03f */
[----:B------:R-:W-:Y:S02]  /*0d50*/  UMOV UR11, 0xffffffff ;  /* 0xffffffff000b7882 */ /* 0x000fe40000000000 */
[----:B------:R-:W-:Y:S01]  /*0d60*/  ULDC.64 UR4, c[0x0][0x640] ;  /* 0x0001900000047ab9 */ /* 0x000fe20000000a00 */
[----:B------:R-:W-:Y:S01]  /*0d70*/  USHF.R.U64 UR16, UR6, UR9, UR7 ;  /* 0x0000000906107299 */ /* 0x000fe20008001207 */
[----:B------:R-:W-:Y:S01]  /*0d80*/  ISETP.NE.U32.AND P0, PT, RZ, UR4, PT ;  /* 0x00000004ff007c0c */ /* 0x000fe2000bf05070 */
[----:B------:R-:W-:-:S02]  /*0d90*/  USHF.R.U32.HI UR7, URZ, UR9, UR7 ;  /* 0x000000093f077299 */ /* 0x000fc40008011607 */
[----:B------:R-:W-:Y:S01]  /*0da0*/  USHF.L.U32 UR6, UR11, UR18, URZ ;  /* 0x000000120b067299 */ /* 0x000fe2000800063f */
[----:B------:R-:W-:Y:S01]  /*0db0*/  ISETP.NE.AND.EX P0, PT, RZ, UR5, PT, P0 ;  /* 0x00000005ff007c0c */ /* 0x000fe2000bf05300 */
[----:B------:R-:W-:Y:S02]  /*0dc0*/  USHF.R.U64 UR22, UR16, UR10, UR7 ;  /* 0x0000000a10167299 */ /* 0x000fe40008001207 */
[----:B------:R-:W-:Y:S02]  /*0dd0*/  USHF.R.U32.HI UR7, URZ, UR10, UR7 ;  /* 0x0000000a3f077299 */ /* 0x000fe40008011607 */
[----:B------:R-:W-:Y:S02]  /*0de0*/  UISETP.NE.AND UP1, UPT, UR46, URZ, UPT ;  /* 0x0000003f2e00728c */ /* 0x000fe4000bf25270 */
[----:B------:R-:W-:Y:S01]  /*0df0*/  USHF.R.U64 UR23, UR22, UR18, UR7 ;  /* 0x0000001216177299 */ /* 0x000fe20008001207 */
[----:B------:R-:W-:Y:S01]  /*0e00*/  ULDC UR17, c[0x0][0x600] ;  /* 0x0001800000117ab9 */ /* 0x000fe20000000800 */
[----:B------:R-:W-:-:S02]  /*0e10*/  ULOP3.LUT UR13, URZ, UR6, URZ, 0x33, !UPT ;  /* 0x000000063f0d7292 */ /* 0x000fc4000f8e333f */
[----:B------:R-:W-:Y:S02]  /*0e20*/  UIADD3 UR15, UR17, -0x1, URZ ;  /* 0xffffffff110f7890 */ /* 0x000fe4000fffe03f */
[----:B------:R-:W-:Y:S02]  /*0e30*/  USEL UR12, UR8, UR12, !UP1 ;  /* 0x0000000c080c7287 */ /* 0x000fe4000c800000 */
[----:B------:R-:W-:Y:S01]  /*0e40*/  USHF.R.U32.HI UR7, URZ, UR18, UR7 ;  /* 0x000000123f077299 */ /* 0x000fe20008011607 */
[----:B------:R-:W-:Y:S01]  /*0e50*/  ULDC UR19, c[0x0][0x648] ;  /* 0x0001920000137ab9 */ /* 0x000fe20000000800 */
[----:B------:R-:W-:Y:S01]  /*0e60*/  ULDC UR20, c[0x0][0x638] ;  /* 0x00018e0000147ab9 */ /* 0x000fe20000000800 */
[----:B------:R-:W-:Y:S01]  /*0e70*/  UMOV UR21, 0x1 ;  /* 0x0000000100157882 */ /* 0x000fe20000000000 */
[----:B------:R-:W-:Y:S01]  /*0e80*/  UMOV UR6, UR23 ;  /* 0x0000001700067c82 */ /* 0x000fe20008000000 */
[----:B------:R-:W-:Y:S07]  /*0e90*/  @!P0 BRA `(.L_x_10) ;  /* 0x0000000000308947 */ /* 0x000fee0003800000 */
[----:B------:R-:W-:Y:S02]  /*0ea0*/  ULDC UR10, c[0x0][0x64c] ;  /* 0x00019300000a7ab9 */ /* 0x000fe40000000800 */
        /* <DEDUP_REMOVED lines=8> */
[----:B------:R-:W-:-:S07]  /*0f30*/  UIMAD.WIDE.U32.X UR4, UR14, UR5, UR10, UP0 ;  /* 0x000000050e0472a5 */ /* 0x000fce00080e040a */
[----:B------:R-:W-:Y:S01]  /*0f40*/  UMOV UR6, UR4 ;  /* 0x0000000400067c82 */ /* 0x000fe20008000000 */
[----:B------:R-:W-:-:S05]  /*0f50*/  UMOV UR7, UR5 ;  /* 0x0000000500077c82 */ /* 0x000fca0008000000 */
.L_x_10:
[----:B------:R-:W-:Y:S01]  /*0f60*/  USHF.R.U64 UR5, UR6, UR19, UR7 ;  /* 0x0000001306057299 */ /* 0x000fe20008001207 */
[----:B------:R-:W-:Y:S01]  /*0f70*/  IMAD.MOV.U32 R0, RZ, RZ, 0x1 ;  /* 0x00000001ff007424 */ /* 0x000fe200078e00ff */
[----:B------:R-:W-:Y:S02]  /*0f80*/  USHF.L.U32 UR4, UR21, UR18, URZ ;  /* 0x0000001215047299 */ /* 0x000fe4000800063f */
[----:B------:R-:W-:Y:S02]  /*0f90*/  ULOP3.LUT UR13, UR22, UR13, URZ, 0xc0, !UPT ;  /* 0x0000000d160d7292 */ /* 0x000fe4000f8ec03f */
[----:B------:R-:W-:Y:S02]  /*0fa0*/  UIADD3 UR6, -UR5, URZ, URZ ;  /* 0x0000003f05067290 */ /* 0x000fe4000fffe13f */
[----:B------:R-:W-:Y:S02]  /*0fb0*/  UIMAD UR13, UR4, UR5, UR13 ;  /* 0x00000005040d72a4 */ /* 0x000fe4000f8e020d */
[----:B------:R-:W-:-:S02]  /*0fc0*/  ULOP3.LUT UR15, UR16, UR15, URZ, 0xc0, !UPT ;  /* 0x0000000f100f7292 */ /* 0x000fc4000f8ec03f */
[----:B------:R-:W-:Y:S01]  /*0fd0*/  UIMAD UR4, UR6, UR20, UR23 ;  /* 0x00000014060472a4 */ /* 0x000fe2000f8e0217 */
[----:B------:R-:W-:Y:S01]  /*0fe0*/  ULDC UR5, c[0x0][0x610] ;  /* 0x0001840000057ab9 */ /* 0x000fe20000000800 */
[----:B------:R-:W-:Y:S02]  /*0ff0*/  UISETP.NE.AND UP0, UPT, UR46, URZ, UPT ;  /* 0x0000003f2e00728c */ /* 0x000fe4000bf05270 */
[----:B------:R-:W-:Y:S02]  /*1000*/  UIMAD UR12, UR13, UR5, UR12 ;  /* 0x000000050d0c72a4 */ /* 0x000fe4000f8e020c */
[----:B------:R-:W-:-:S04]  /*1010*/  UIMAD UR4, UR4, UR17, UR15 ;  /* 0x00000011040472a4 */ /* 0x000fc8000f8e020f */
[----:B------:R-:W-:Y:S02]  /*1020*/  USEL UR42, UR4, UR12, !UP0 ;  /* 0x0000000c042a7287 */ /* 0x000fe4000c000000 */
[----:B------:R-:W-:-:S12]  /*1030*/  USEL UR41, UR12, UR4, !UP0 ;  /* 0x000000040c297287 */ /* 0x000fd8000c000000 */
.L_x_8:
[----:B------:R-:W-:-:S08]  /*1040*/  NOP ;  /* 0x0000000000007918 */ /* 0x000fd00000000000 */
[----:B------:R-:W1:Y:S02]  /*1050*/  USETMAXREG.TRY_ALLOC.CTAPOOL UP0, 0xf0 ;  /* 0x000000f0000079c8 */ /* 0x000e640008000600 */
[----:B-1----:R-:W-:-:S13]  /*1060*/  PLOP3.LUT P0, PT, PT, PT, UP0, 0x80, 0x0 ;  /* 0x000000000000781c */ /* 0x002fda0003f0f008 */
[----:B------:R-:W-:Y:S05]  /*1070*/  @!P0 BRA `(.L_x_8) ;  /* 0xfffffffc00f08947 */ /* 0x000fea000383ffff */
[----:B------:R-:W-:Y:S01]  /*1080*/  ULDC.64 UR4, c[0x0][0x598] ;  /* 0x0001660000047ab9 */ /* 0x000fe20000000a00 */
[----:B------:R-:W-:Y:S01]  /*1090*/  ULDC.64 UR36, c[0x0][0x208] ;  /* 0x0000820000247ab9 */ /* 0x000fe20000000a00 */
[----:B------:R-:W-:-:S04]  /*10a0*/  ISETP.NE.U32.AND P0, PT, RZ, UR4, PT ;  /* 0x00000004ff007c0c */ /* 0x000fc8000bf05070 */
[----:B------:R-:W-:-:S13]  /*10b0*/  ISETP.NE.AND.EX P0, PT, RZ, UR5, PT, P0 ;  /* 0x00000005ff007c0c */ /* 0x000fda000bf05300 */
[----:B------:R-:W-:Y:S05]  /*10c0*/  @!P0 BRA `(.L_x_11) ;  /* 0x00000000001c8947 */ /* 0x000fea0003800000 */
[----:B------:R-:W1:Y:S02]  /*10d0*/  LDC.64 R2, c[0x0][0x598] ;  /* 0x00016600ff027b82 */ /* 0x000e640000000a00 */
[----:B-1----:R-:W2:Y:S02]  /*10e0*/  LDG.E.64 R2, desc[UR36][R2.64] ;  /* 0x0000002402027981 */ /* 0x002ea4000c1e1b00 */
[----:B--2---:R-:W-:-:S04]  /*10f0*/  ISETP.NE.U32.AND P0, PT, R2, RZ, PT ;  /* 0x000000ff0200720c */ /* 0x004fc80003f05070 */
[----:B------:R-:W-:-:S13]  /*1100*/  ISETP.NE.AND.EX P0, PT, R3, RZ, PT, P0 ;  /* 0x000000ff0300720c */ /* 0x000fda0003f05300 */
[----:B------:R-:W-:Y:S05]  /*1110*/  @!P0 BRA `(.L_x_11) ;  /* 0x0000000000088947 */ /* 0x000fea0003800000 */
[----:B------:R1:W5:Y:S01]  /*1120*/  LD.E R17, desc[UR36][R2.64] ;  /* 0x0000002402117980 */ /* 0x000362000c101900 */
[----:B------:R-:W-:Y:S05]  /*1130*/  BRA `(.L_x_12) ;  /* 0x0000000000247947 */ /* 0x000fea0003800000 */
.L_x_11:
[----:B------:R-:W-:Y:S02]  /*1140*/  ULDC.64 UR4, c[0x0][0x588] ;  /* 0x0001620000047ab9 */ /* 0x000fe40000000a00 */
[----:B------:R-:W-:-:S04]  /*1150*/  ISETP.NE.U32.AND P0, PT, RZ, UR4, PT ;  /* 0x00000004ff007c0c */ /* 0x000fc8000bf05070 */
[----:B------:R-:W-:-:S13]  /*1160*/  ISETP.NE.AND.EX P0, PT, RZ, UR5, PT, P0 ;  /* 0x00000005ff007c0c */ /* 0x000fda000bf05300 */
[----:B------:R-:W-:Y:S05]  /*1170*/  @!P0 BRA `(.L_x_13) ;  /* 0x00000000000c8947 */ /* 0x000fea0003800000 */
[----:B------:R-:W1:Y:S02]  /*1180*/  LDC.64 R2, c[0x0][0x588] ;  /* 0x00016200ff027b82 */ /* 0x000e640000000a00 */
[----:B-1----:R2:W5:Y:S01]  /*1190*/  LDG.E R17, desc[UR36][R2.64] ;  /* 0x0000002402117981 */ /* 0x002562000c1e1900 */
[----:B------:R-:W-:Y:S05]  /*11a0*/  BRA `(.L_x_12) ;  /* 0x0000000000087947 */ /* 0x000fea0003800000 */
.L_x_13:
[----:B------:R-:W-:Y:S02]  /*11b0*/  ULDC UR4, c[0x0][0x580] ;  /* 0x0001600000047ab9 */ /* 0x000fe40000000800 */
[----:B------:R-:W-:-:S07]  /*11c0*/  IMAD.U32 R17, RZ, RZ, UR4 ;  /* 0x00000004ff117e24 */ /* 0x000fce000f8e00ff */
.L_x_12:
[----:B------:R-:W-:Y:S02]  /*11d0*/  ULDC.64 UR4, c[0x0][0x5a0] ;  /* 0x0001680000047ab9 */ /* 0x000fe40000000a00 */
[----:B------:R-:W-:-:S04]  /*11e0*/  ISETP.NE.U32.AND P0, PT, RZ, UR4, PT ;  /* 0x00000004ff007c0c */ /* 0x000fc8000bf05070 */
[----:B------:R-:W-:-:S13]  /*11f0*/  ISETP.NE.AND.EX P0, PT, RZ, UR5, PT, P0 ;  /* 0x00000005ff007c0c */ /* 0x000fda000bf05300 */
[----:B------:R-:W-:Y:S05]  /*1200*/  @!P0 BRA `(.L_x_14) ;  /* 0x00000000001c8947 */ /* 0x000fea0003800000 */
[----:B-12---:R-:W1:Y:S02]  /*1210*/  LDC.64 R2, c[0x0][0x5a0] ;  /* 0x00016800ff027b82 */ /* 0x006e640000000a00 */
[----:B-1----:R-:W2:Y:S02]  /*1220*/  LDG.E.64 R2, desc[UR36][R2.64] ;  /* 0x0000002402027981 */ /* 0x002ea4000c1e1b00 */
[----:B--2---:R-:W-:-:S04]  /*1230*/  ISETP.NE.U32.AND P0, PT, R2, RZ, PT ;  /* 0x000000ff0200720c */ /* 0x004fc80003f05070 */
[----:B------:R-:W-:-:S13]  /*1240*/  ISETP.NE.AND.EX P0, PT, R3, RZ, PT, P0 ;  /* 0x000000ff0300720c */ /* 0x000fda0003f05300 */
[----:B------:R-:W-:Y:S05]  /*1250*/  @!P0 BRA `(.L_x_14) ;  /* 0x0000000000088947 */ /* 0x000fea0003800000 */
[----:B------:R1:W5:Y:S01]  /*1260*/  LD.E R18, desc[UR36][R2.64] ;  /* 0x0000002402127980 */ /* 0x000362000c101900 */
[----:B------:R-:W-:Y:S05]  /*1270*/  BRA `(.L_x_15) ;  /* 0x0000000000247947 */ /* 0x000fea0003800000 */
.L_x_14:
[----:B------:R-:W-:Y:S02]  /*1280*/  ULDC.64 UR4, c[0x0][0x590] ;  /* 0x0001640000047ab9 */ /* 0x000fe40000000a00 */
[----:B------:R-:W-:-:S04]  /*1290*/  ISETP.NE.U32.AND P0, PT, RZ, UR4, PT ;  /* 0x00000004ff007c0c */ /* 0x000fc8000bf05070 */
[----:B------:R-:W-:-:S13]  /*12a0*/  ISETP.NE.AND.EX P0, PT, RZ, UR5, PT, P0 ;  /* 0x00000005ff007c0c */ /* 0x000fda000bf05300 */
[----:B------:R-:W-:Y:S05]  /*12b0*/  @!P0 BRA `(.L_x_16) ;  /* 0x00000000000c8947 */ /* 0x000fea0003800000 */
[----:B-12---:R-:W1:Y:S02]  /*12c0*/  LDC.64 R2, c[0x0][0x590] ;  /* 0x00016400ff027b82 */ /* 0x006e640000000a00 */
[----:B-1----:R2:W5:Y:S01]  /*12d0*/  LDG.E R18, desc[UR36][R2.64] ;  /* 0x0000002402127981 */ /* 0x002562000c1e1900 */
[----:B------:R-:W-:Y:S05]  /*12e0*/  BRA `(.L_x_15) ;  /* 0x0000000000087947 */ /* 0x000fea0003800000 */
.L_x_16:
[----:B------:R-:W-:Y:S02]  /*12f0*/  ULDC UR4, c[0x0][0x584] ;  /* 0x0001610000047ab9 */ /* 0x000fe40000000800 */
[----:B------:R-:W-:-:S07]  /*1300*/  IMAD.U32 R18, RZ, RZ, UR4 ;  /* 0x00000004ff127e24 */ /* 0x000fce000f8e00ff */
.L_x_15:
[----:B------:R-:W-:-:S13]  /*1310*/  LOP3.LUT P0, RZ, R0, 0xff, RZ, 0xc0, !PT ;  /* 0x000000ff00ff7812 */ /* 0x000fda000780c0ff */
[----:B------:R-:W-:Y:S05]  /*1320*/  @!P0 EXIT ;  /* 0x000000000000894d */ /* 0x000fea0003800000 */
[----:B------:R-:W-:Y:S01]  /*1330*/  ULDC UR4, c[0x0][0x28c] ;  /* 0x0000a30000047ab9 */ /* 0x000fe20000000800 */
[----:B------:R-:W-:Y:S01]  /*1340*/  UMOV UR38, URZ ;  /* 0x0000003f00267c82 */ /* 0x000fe20008000000 */
[----:B------:R-:W-:Y:S01]  /*1350*/  UIADD3 UR4, UR4, 0x3f, URZ ;  /* 0x0000003f04047890 */ /* 0x000fe2000fffe03f */
[----:B------:R-:W-:-:S03]  /*1360*/  UMOV UR39, URZ ;  /* 0x0000003f00277c82 */ /* 0x000fc60008000000 */
[----:B------:R-:W-:-:S04]  /*1370*/  USHF.R.S32.HI UR5, URZ, 0x1f, UR4 ;  /* 0x0000001f3f057899 */ /* 0x000fc80008011404 */
[----:B------:R-:W-:-:S04]  /*1380*/  ULEA.HI UR5, UR5, UR4, URZ, 0x6 ;  /* 0x0000000405057291 */ /* 0x000fc8000f8f303f */
[----:B------:R-:W-:-:S12]  /*1390*/  USHF.R.S32.HI UR44, URZ, 0x6, UR5 ;  /* 0x000000063f2c7899 */ /* 0x000fd80008011405 */
.L_x_552:
[----:B------:R-:W3:Y:S01]  /*13a0*/  S2R R0, SR_TID.X ;  /* 0x0000000000007919 */ /* 0x000ee20000002100 */
[----:B----4-:R-:W4:Y:S01]  /*13b0*/  S2UR UR7, SR_CgaCtaId ;  /* 0x00000000000779c3 */ /* 0x010f220000008800 */
[----:B------:R-:W-:Y:S02]  /*13c0*/  UMOV UR6, 0x400 ;  /* 0x0000040000067882 */ /* 0x000fe40000000000 */
[----:B----4-:R-:W-:Y:S01]  /*13d0*/  ULEA UR6, UR7, UR6, 0x18 ;  /* 0x0000000607067291 */ /* 0x010fe2000f8ec03f */
[----:B---3--:R-:W-:-:S04]  /*13e0*/  LOP3.LUT R0, R0, 0x80, RZ, 0xc0, !PT ;  /* 0x0000008000007812 */ /* 0x008fc800078ec0ff */
[----:B------:R-:W-:-:S06]  /*13f0*/  SHF.R.U32.HI R0, RZ, 0x7, R0 ;  /* 0x00000007ff007819 */ /* 0x000fcc0000011600 */
[----:B------:R-:W3:Y:S02]  /*1400*/  SHFL.IDX PT, R0, R0, RZ, 0x1f ;  /* 0x00001fff00007589 */ /* 0x000ee400000e0000 */
[----:B---3--:R-:W-:-:S13]  /*1410*/  R2UR UR4, R0 ;  /* 0x00000000000472ca */ /* 0x008fda00000e0000 */
[----:B------:R-:W-:-:S04]  /*1420*/  ULEA.HI UR5, UR4, UR4, URZ, 0x1 ;  /* 0x0000000404057291 */ /* 0x000fc8000f8f083f */
[----:B------:R-:W-:-:S04]  /*1430*/  ULOP3.LUT UR5, UR5, 0xffffe, URZ, 0xc0, !UPT ;  /* 0x000ffffe05057892 */ /* 0x000fc8000f8ec03f */
[----:B------:R-:W-:-:S03]  /*1440*/  UIADD3 UR5, UR4, -UR5, URZ ;  /* 0x8000000504057290 */ /* 0x000fc6000fffe03f */
[----:B------:R-:W-:Y:S01]  /*1450*/  ULDC UR4, c[0x0][0x28c] ;  /* 0x0000a30000047ab9 */ /* 0x000fe20000000800 */
[----:B------:R-:W-:Y:S01]  /*1460*/  ULEA UR5, UR5, UR6, 0xc ;  /* 0x0000000605057291 */ /* 0x000fe2000f8e603f */
[----:B------:R-:W-:-:S03]  /*1470*/  ISETP.LT.AND P0, PT, RZ, UR4, PT ;  /* 0x00000004ff007c0c */ /* 0x000fc6000bf01270 */
[----:B------:R-:W-:-:S04]  /*1480*/  UIADD3 UR5, UR5, 0x180, URZ ;  /* 0x0000018005057890 */ /* 0x000fc8000fffe03f */
[----:B------:R-:W-:-:S04]  /*1490*/  USHF.R.U32.HI UR5, URZ, 0x4, UR5 ;  /* 0x000000043f057899 */ /* 0x000fc80008011605 */
[----:B------:R-:W-:-:S04]  /*14a0*/  ULOP3.LUT UR5, UR5, 0x3fff, URZ, 0xc0, !UPT ;  /* 0x00003fff05057892 */ /* 0x000fc8000f8ec03f */
[----:B------:R-:W-:Y:S01]  /*14b0*/  ULOP3.LUT UR45, UR5, 0x10000, URZ, 0xfc, !UPT ;  /* 0x00010000052d7892 */ /* 0x000fe2000f8efc3f */
[----:B-----5:R-:W-:Y:S11]  /*14c0*/  @P0 BRA `(.L_x_17) ;  /* 0x0000000000400947 */ /* 0x020ff60003800000 */
[----:B------:R-:W-:Y:S01]  /*14d0*/  MOV R0, 0x0 ;  /* 0x0000000000007802 */ /* 0x000fe20000000f00 */
[----:B------:R-:W-:Y:S01]  /*14e0*/  ULDC.64 UR4, c[0x4][0x68] ;  /* 0x01001a0000047ab9 */ /* 0x000fe20000000a00 */
[----:B------:R-:W-:Y:S01]  /*14f0*/  ULDC.64 UR6, c[0x4][0x8] ;  /* 0x0100020000067ab9 */ /* 0x000fe20000000a00 */
[----:B------:R-:W-:Y:S01]  /*1500*/  MOV R4, UR4 ;  /* 0x0000000400047c02 */ /* 0x000fe20008000f00 */
[----:B-12---:R1:W2:Y:S01]  /*1510*/  LDC.64 R2, c[0x4][R0] ;  /* 0x0100000000027b82 */ /* 0x0062a20000000a00 */
[----:B------:R-:W-:Y:S01]  /*1520*/  IMAD.U32 R5, RZ, RZ, UR5 ;  /* 0x00000005ff057e24 */ /* 0x000fe2000f8e00ff */
[----:B------:R-:W-:Y:S01]  /*1530*/  ULDC.64 UR4, c[0x4][0x70] ;  /* 0x01001c0000047ab9 */ /* 0x000fe20000000a00 */
[----:B------:R-:W-:Y:S01]  /*1540*/  IMAD.U32 R10, RZ, RZ, UR6 ;  /* 0x00000006ff0a7e24 */ /* 0x000fe2000f8e00ff */
[----:B------:R-:W-:Y:S01]  /*1550*/  MOV R11, UR7 ;  /* 0x00000007000b7c02 */ /* 0x000fe20008000f00 */
[----:B0-----:R-:W-:Y:S02]  /*1560*/  IMAD.U32 R6, RZ, RZ, UR4 ;  /* 0x00000004ff067e24 */ /* 0x001fe4000f8e00ff */
[----:B------:R-:W-:-:S02]  /*1570*/  IMAD.U32 R7, RZ, RZ, UR5 ;  /* 0x00000005ff077e24 */ /* 0x000fc4000f8e00ff */
[----:B------:R-:W-:Y:S02]  /*1580*/  IMAD.MOV.U32 R8, RZ, RZ, 0x1e1 ;  /* 0x000001e1ff087424 */ /* 0x000fe400078e00ff */
[----:B------:R-:W-:Y:S02]  /*1590*/  IMAD.MOV.U32 R12, RZ, RZ, 0x1 ;  /* 0x00000001ff0c7424 */ /* 0x000fe400078e00ff */
[----:B-1----:R-:W-:-:S07]  /*15a0*/  IMAD.MOV.U32 R13, RZ, RZ, RZ ;  /* 0x000000ffff0d7224 */ /* 0x002fce00078e00ff */
[----:B------:R-:W-:-:S07]  /*15b0*/  LEPC R20, `(.L_x_17) ;  /* 0x000000001014794e */ /* 0x000fce0000000000 */
[----:B--2--5:R-:W-:Y:S05]  /*15c0*/  CALL.ABS.NOINC R2 ;  /* 0x0000000002007343 */ /* 0x024fea0003c00000 */
.L_x_17:
[----:B------:R-:W-:-:S06]  /*15d0*/  ULOP3.LUT UR4, UR40, 0x1, URZ, 0xfc, !UPT ;  /* 0x0000000128047892 */ /* 0x000fcc000f8efc3f */
[----:B------:R-:W-:-:S05]  /*15e0*/  IMAD.U32 R0, RZ, RZ, UR4 ;  /* 0x00000004ff007e24 */ /* 0x000fca000f8e00ff */
[----:B------:R-:W-:-:S13]  /*15f0*/  ISETP.NE.AND P0, PT, R0, 0x3, PT ;  /* 0x000000030000780c */ /* 0x000fda0003f05270 */
[----:B------:R-:W-:Y:S05]  /*1600*/  @!P0 BRA `(.L_x_18) ;  /* 0x0000000000048947 */ /* 0x000fea0003800000 */
[----:B------:R-:W-:Y:S01]  /*1610*/  BPT.TRAP 0x1 ;  /* 0x000000040000795c */ /* 0x000fe20000300000 */
.L_x_18:
[----:B------:R-:W3:Y:S01]  /*1620*/  S2UR UR5, SR_CgaCtaId ;  /* 0x00000000000579c3 */ /* 0x000ee20000008800 */
[----:B------:R-:W-:Y:S01]  /*1630*/  UMOV UR4, 0x400 ;  /* 0x0000040000047882 */ /* 0x000fe20000000000 */
[----:B-12---:R-:W-:Y:S01]  /*1640*/  MOV R3, UR39 ;  /* 0x0000002700037c02 */ /* 0x006fe20008000f00 */
[----:B------:R-:W-:-:S05]  /*1650*/  IMAD.U32 R2, RZ, RZ, UR38 ;  /* 0x00000026ff027e24 */ /* 0x000fca000f8e00ff */
[----:B------:R-:W-:Y:S01]  /*1660*/  SHF.L.U32 R2, R2, 0x1f, RZ ;  /* 0x0000001f02027819 */ /* 0x000fe200000006ff */
[----:B---3--:R-:W-:-:S06]  /*1670*/  ULEA UR4, UR5, UR4, 0x18 ;  /* 0x0000000405047291 */ /* 0x008fcc000f8ec03f */
[----:B------:R-:W-:-:S04]  /*1680*/  IMAD.U32 R0, RZ, RZ, UR4 ;  /* 0x00000004ff007e24 */ /* 0x000fc8000f8e00ff */
[----:B------:R-:W-:-:S04]  /*1690*/  IMAD R3, R3, 0x8, R0 ;  /* 0x0000000803037824 */ /* 0x000fc800078e0200 */
[----:B------:R1:W2:Y:S01]  /*16a0*/  SYNCS.PHASECHK.TRANS64.TRYWAIT P1, [R3+URZ], R2 ;  /* 0x00000002030075a7 */ /* 0x0002a2000802017f */
[----:B------:R-:W-:Y:S05]  /*16b0*/  @!P0 BRA `(.L_x_19) ;  /* 0x0000000000048947 */ /* 0x000fea0003800000 */
[----:B------:R-:W-:Y:S01]  /*16c0*/  BPT.TRAP 0x1 ;  /* 0x000000040000795c */ /* 0x000fe20000300000 */
.L_x_19:
[----:B--2---:R-:W-:Y:S05]  /*16d0*/  @P1 BRA `(.L_x_20) ;  /* 0x0000000000081947 */ /* 0x004fea0003800000 */
[----:B------:R-:W2:Y:S02]  /*16e0*/  SYNCS.PHASECHK.TRANS64.TRYWAIT P1, [R3+URZ], R2 ;  /* 0x00000002030075a7 */ /* 0x000ea4000802017f */
[----:B--2---:R-:W-:Y:S05]  /*16f0*/  @!P1 BRA `(.L_x_21) ;  /* 0x0000012c00f49947 */ /* 0x004fea0003800000 */
.L_x_20:
[----:B------:R-:W-:-:S04]  /*1700*/  UISETP.LT.AND UP0, UPT, UR44, 0x1, UPT ;  /* 0x000000012c00788c */ /* 0x000fc8000bf01270 */
[----:B------:R-:W-:-:S06]  /*1710*/  USEL UR4, UR44, 0x1, UP0 ;  /* 0x000000012c047887 */ /* 0x000fcc0008000000 */
[----:B-12---:R-:W-:Y:S01]  /*1720*/  IMAD.U32 R3, RZ, RZ, UR4 ;  /* 0x00000004ff037e24 */ /* 0x006fe2000f8e00ff */
[----:B------:R-:W-:Y:S05]  /*1730*/  WARPSYNC.ALL ;  /* 0x0000000000007948 */ /* 0x000fea0003800000 */
[----:B------:R-:W-:-:S04]  /*1740*/  IADD3 R3, -R3, UR44, RZ ;  /* 0x0000002c03037c10 */ /* 0x000fc8000fffe1ff */
[----:B------:R-:W-:Y:S02]  /*1750*/  ISETP.GE.AND P1, PT, R3, 0x1, PT ;  /* 0x000000010300780c */ /* 0x000fe40003f26270 */
[----:B------:R-:W-:Y:S01]  /*1760*/  R2UR UR4, R0 ;  /* 0x00000000000472ca */ /* 0x000fe200000e0000 */
[----:B------:R-:W-:Y:S01]  /*1770*/  ULEA UR9, UR39, UR45, 0xa ;  /* 0x0000002d27097291 */ /* 0x000fe2000f8e503f */
[----:B------:R-:W-:Y:S01]  /*1780*/  WARPGROUP.ARRIVE ;  /* 0x00000000000079c5 */ /* 0x000fe20000000000 */
[----:B------:R-:W-:Y:S01]  /*1790*/  UMOV UR5, 0x80000020 ;  /* 0x8000002000057882 */ /* 0x000fe20000000000 */
[----:B------:R-:W-:-:S09]  /*17a0*/  UMOV UR7, 0x80000020 ;  /* 0x8000002000077882 */ /* 0x000fd20000000000 */
[----:B------:R-:W-:-:S04]  /*17b0*/  UIADD3 UR4, UR4, 0x1c180, URZ ;  /* 0x0001c18004047890 */ /* 0x000fc8000fffe03f */
[----:B------:R-:W-:-:S04]  /*17c0*/  USHF.R.U32.HI UR4, URZ, 0x4, UR4 ;  /* 0x000000043f047899 */ /* 0x000fc80008011604 */
[----:B------:R-:W-:-:S04]  /*17d0*/  ULOP3.LUT UR4, UR4, 0x3fff, URZ, 0xc0, !UPT ;  /* 0x00003fff04047892 */ /* 0x000fc8000f8ec03f */
[----:B------:R-:W-:-:S03]  /*17e0*/  ULOP3.LUT UR8, UR4, 0x10000, URZ, 0xfc, !UPT ;  /* 0x0001000004087892 */ /* 0x000fc6000f8efc3f */
[----:B------:R-:W-:Y:S01]  /*17f0*/  UMOV UR4, UR9 ;  /* 0x0000000900047c82 */ /* 0x000fe20008000000 */
[----:B------:R-:W-:-:S07]  /*1800*/  ULEA UR10, UR39, UR8, 0xa ;  /* 0x00000008270a7291 */ /* 0x000fce000f8e503f */
[----:B------:R-:W-:Y:S02]  /*1810*/  UMOV UR6, UR10 ;  /* 0x0000000a00067c82 */ /* 0x000fe40008000000 */
[----:B------:R-:W-:Y:S01]  /*1820*/  IGMMA.64x256x32.S8.S8 R24, gdesc[UR4], RZ, !UPT, gsb0 ;  /* 0x06600000041879f1 */ /* 0x000fe2000c0410ff */
[----:B------:R-:W-:Y:S01]  /*1830*/  UIADD3 UR4, UR9, 0x200, URZ ;  /* 0x0000020009047890 */ /* 0x000fe2000fffe03f */
[----:B------:R-:W-:Y:S01]  /*1840*/  UMOV UR5, 0x80000020 ;  /* 0x8000002000057882 */ /* 0x000fe20000000000 */
[----:B------:R-:W-:Y:S02]  /*1850*/  WARPGROUP.DEPBAR.LE gsb0, 0x0 ;  /* 0x00008000000079c5 */ /* 0x000fe40000010000 */
[----:B------:R-:W-:Y:S01]  /*1860*/  STL.64 [R1], R24 ;  /* 0x0000001801007387 */ /* 0x000fe20000100a00 */
[----:B------:R-:W-:Y:S01]  /*1870*/  MOV R235, R52 ;  /* 0x0000003400eb7202 */ /* 0x000fe20000000f00 */
[----:B------:R-:W-:Y:S01]  /*1880*/  IMAD.MOV.U32 R234, RZ, RZ, R53 ;  /* 0x000000ffffea7224 */ /* 0x000fe200078e0035 */
[----:B------:R-:W-:Y:S01]  /*1890*/  MOV R230, R57 ;  /* 0x0000003900e67202 */ /* 0x000fe20000000f00 */
[----:B------:R-:W-:Y:S01]  /*18a0*/  STL.64 [R1+0x8], R26 ;  /* 0x0000081a01007387 */ /* 0x000fe20000100a00 */
[----:B------:R-:W-:Y:S01]  /*18b0*/  IMAD.MOV.U32 R233, RZ, RZ, R54 ;  /* 0x000000ffffe97224 */ /* 0x000fe200078e0036 */
[----:B------:R-:W-:Y:S01]  /*18c0*/  MOV R225, R62 ;  /* 0x0000003e00e17202 */ /* 0x000fe20000000f00 */
[----:B------:R-:W-:Y:S01]  /*18d0*/  IMAD.MOV.U32 R232, RZ, RZ, R55 ;  /* 0x000000ffffe87224 */ /* 0x000fe200078e0037 */
        /* <DEDUP_REMOVED lines=54> */
[----:B0-----:R-:W-:Y:S01]  /*1c40*/  MOV R7, R147 ;  /* 0x0000009300077202 */ /* 0x001fe20000000f00 */
[----:B------:R-:W-:Y:S01]  /*1c50*/  IMAD.MOV.U32 R174, RZ, RZ, R90 ;  /* 0x000000ffffae7224 */ /* 0x000fe200078e005a */
[----:B------:R0:W-:Y:S01]  /*1c60*/  STL.64 [R1+0x68], R50 ;  /* 0x0000683201007387 */ /* 0x0001e20000100a00 */
[----:B------:R-:W-:-:S02]  /*1c70*/  IMAD.MOV.U32 R175, RZ, RZ, R91 ;  /* 0x000000ffffaf7224 */ /* 0x000fc400078e005b */
[----:B------:R-:W-:Y:S01]  /*1c80*/  IMAD.MOV.U32 R177, RZ, RZ, R93 ;  /* 0x000000ffffb17224 */ /* 0x000fe200078e005d */
[----:B------:R-:W-:Y:S01]  /*1c90*/  STL [R1+0x2b8], R155 ;  /* 0x0002b89b01007387 */ /* 0x000fe20000100800 */
[----:B------:R-:W-:Y:S02]  /*1ca0*/  IMAD.MOV.U32 R178, RZ, RZ, R94 ;  /* 0x000000ffffb27224 */ /* 0x000fe400078e005e */
[----:B------:R-:W-:Y:S02]  /*1cb0*/  IMAD.MOV.U32 R179, RZ, RZ, R95 ;  /* 0x000000ffffb37224 */ /* 0x000fe400078e005f */
[----:B------:R-:W-:Y:S02]  /*1cc0*/  IMAD.MOV.U32 R180, RZ, RZ, R96 ;  /* 0x000000ffffb47224 */ /* 0x000fe400078e0060 */
[----:B------:R-:W-:Y:S02]  /*1cd0*/  IMAD.MOV.U32 R182, RZ, RZ, R98 ;  /* 0x000000ffffb67224 */ /* 0x000fe400078e0062 */
[----:B------:R-:W-:-:S02]  /*1ce0*/  IMAD.MOV.U32 R183, RZ, RZ, R99 ;  /* 0x000000ffffb77224 */ /* 0x000fc400078e0063 */
[----:B------:R-:W-:Y:S02]  /*1cf0*/  IMAD.MOV.U32 R184, RZ, RZ, R100 ;  /* 0x000000ffffb87224 */ /* 0x000fe400078e0064 */
        /* <DEDUP_REMOVED lines=41> */
[----:B0-----:R-:W-:-:S06]  /*1f90*/  WARPGROUP.ARRIVE ;  /* 0x00000000000079c5 */ /* 0x001fcc0000000000 */
[----:B------:R-:W-:Y:S03]  /*1fa0*/  IGMMA.64x256x32.S8.S8 R24, gdesc[UR4], RZ, !UPT, gsb0 ;  /* 0x06600000041879f1 */ /* 0x000fe6000c0410ff */
[----:B------:R-:W-:Y:S02]  /*1fb0*/  WARPGROUP.DEPBAR.LE gsb0, 0x0 ;  /* 0x00008000000079c5 */ /* 0x000fe40000010000 */
[----:B------:R-:W-:Y:S04]  /*1fc0*/  STL.64 [R1+0x2b0], R150 ;  /* 0x0002b09601007387 */ /* 0x000fe80000100a00 */
        /* <DEDUP_REMOVED lines=20> */
[----:B------:R0:W-:Y:S04]  /*2110*/  STL.64 [R1+0x208], R108 ;  /* 0x0002086c01007387 */ /* 0x0001e80000100a00 */
[----:B0-----:R-:W2:Y:S04]  /*2120*/  LDL.LU R108, [R1] ;  /* 0x00000000016c7983 */ /* 0x001ea80000300800 */
[----:B------:R-:W2:Y:S04]  /*2130*/  LDL.LU R109, [R1+0x4] ;  /* 0x00000400016d7983 */ /* 0x000ea80000300800 */
        /* <DEDUP_REMOVED lines=25> */
[----:B------:R-:W2:Y:S01]  /*22d0*/  LDL.LU R135, [R1+0x6c] ;  /* 0x00006c0001877983 */ /* 0x000ea20000300800 */
        /* <DEDUP_REMOVED lines=10> */
[----:B------:R-:W-:Y:S01]  /*2380*/  UIADD3 UR4, UR9, 0x2, URZ ;  /* 0x0000000209047890 */ /* 0x000fe2000fffe03f */
[----:B------:R-:W-:Y:S01]  /*2390*/  IMAD.MOV.U32 R143, RZ, RZ, R228 ;  /* 0x000000ffff8f7224 */ /* 0x000fe200078e00e4 */
[----:B------:R-:W-:Y:S01]  /*23a0*/  UIADD3 UR6, UR10, 0x2, URZ ;  /* 0x000000020a067890 */ /* 0x000fe2000fffe03f */
[----:B------:R-:W-:Y:S01]  /*23b0*/  IMAD.MOV.U32 R144, RZ, RZ, R227 ;  /* 0x000000ffff907224 */ /* 0x000fe200078e00e3 */
[----:B------:R-:W-:Y:S01]  /*23c0*/  MOV R227, R11 ;  /* 0x0000000b00e37202 */ /* 0x000fe20000000f00 */
[----:B------:R-:W-:Y:S01]  /*23d0*/  IMAD.MOV.U32 R145, RZ, RZ, R226 ;  /* 0x000000ffff917224 */ /* 0x000fe200078e00e2 */
[----:B------:R-:W-:Y:S01]  /*23e0*/  UMOV UR5, 0x80000020 ;  /* 0x8000002000057882 */ /* 0x000fe20000000000 */
[----:B------:R-:W-:Y:S01]  /*23f0*/  IMAD.MOV.U32 R147, RZ, RZ, R224 ;  /* 0x000000ffff937224 */ /* 0x000fe200078e00e0 */
[----:B------:R-:W-:Y:S01]  /*2400*/  UMOV UR7, 0x80000020 ;  /* 0x8000002000077882 */ /* 0x000fe20000000000 */
[----:B------:R-:W-:-:S02]  /*2410*/  IMAD.MOV.U32 R148, RZ, RZ, R223 ;  /* 0x000000ffff947224 */ /* 0x000fc400078e00df */
[----:B------:R-:W-:Y:S01]  /*2420*/  IMAD.MOV.U32 R149, RZ, RZ, R222 ;  /* 0x000000ffff957224 */ /* 0x000fe200078e00de */
[----:B------:R-:W-:Y:S01]  /*2430*/  MOV R222, R20 ;  /* 0x0000001400de7202 */ /* 0x000fe20000000f00 */
        /* <DEDUP_REMOVED lines=15> */
[----:B------:R-:W-:-:S06]  /*2530*/  IMAD.MOV.U32 R235, RZ, RZ, R2 ;  /* 0x000000ffffeb7224 */ /* 0x000fcc00078e0002 */
[----:B--2---:R-:W-:-:S06]  /*2540*/  WARPGROUP.ARRIVE ;  /* 0x00000000000079c5 */ /* 0x004fcc0000000000 */
[----:B------:R-:W-:Y:S03]  /*2550*/  IGMMA.64x256x32.S8.S8 R108, gdesc[UR4], R108, gsb0 ;  /* 0x06600000046c79f1 */ /* 0x000fe6000804106c */
[----:B------:R-:W-:Y:S02]  /*2560*/  WARPGROUP.DEPBAR.LE gsb0, 0x0 ;  /* 0x00008000000079c5 */ /* 0x000fe40000010000 */
[----:B------:R-:W-:Y:S04]  /*2570*/  STL.64 [R1], R108 ;  /* 0x0000006c01007387 */ /* 0x000fe80000100a00 */
        /* <DEDUP_REMOVED lines=63> */
[----:B0-----:R1:W5:Y:S04]  /*2970*/  LDL.LU R155, [R1+0x2b8] ;  /* 0x0002b800019b7983 */ /* 0x0013680000300800 */
[----:B------:R-:W2:Y:S04]  /*2980*/  LDL.LU.64 R150, [R1+0x2b0] ;  /* 0x0002b00001967983 */ /* 0x000ea80000300a00 */
        /* <DEDUP_REMOVED lines=20> */
[----:B------:R-:W2:Y:S01]  /*2ad0*/  LDL.LU.64 R108, [R1+0x208] ;  /* 0x00020800016c7983 */ /* 0x000ea20000300a00 */
[----:B------:R-:W-:Y:S01]  /*2ae0*/  UIADD3 UR4, UR9, 0x202, URZ ;  /* 0x0000020209047890 */ /* 0x000fe2000fffe03f */
[----:B------:R-:W-:Y:S01]  /*2af0*/  UMOV UR5, 0x80000020 ;  /* 0x8000002000057882 */ /* 0x000fe20000000000 */
[----:B--2---:R-:W-:-:S07]  /*2b00*/  WARPGROUP.ARRIVE ;  /* 0x00000000000079c5 */ /* 0x004fce0000000000 */
[----:B------:R-:W-:Y:S03]  /*2b10*/  IGMMA.64x256x32.S8.S8 R24, gdesc[UR4], R24, gsb0 ;  /* 0x06600000041879f1 */ /* 0x000fe60008041018 */
[----:B------:R-:W-:Y:S02]  /*2b20*/  WARPGROUP.DEPBAR.LE gsb0, 0x0 ;  /* 0x00008000000079c5 */ /* 0x000fe40000010000 */
[----:B-1----:R-:W-:Y:S05]  /*2b30*/  @!P1 BRA `(.L_x_22) ;  /* 0x0000002000909947 */ /* 0x002fea0003800000 */
[----:B------:R-:W-:Y:S02]  /*2b40*/  UIADD3 UR4, UR39, 0x1, URZ ;  /* 0x0000000127047890 */ /* 0x000fe4000fffe03f */
[----:B------:R-:W-:Y:S02]  /*2b50*/  UMOV UR10, UR39 ;  /* 0x00000027000a7c82 */ /* 0x000fe40008000000 */
[----:B------:R-:W-:-:S04]  /*2b60*/  UISETP.NE.AND UP0, UPT, UR4, 0x7, UPT ;  /* 0x000000070400788c */ /* 0x000fc8000bf05270 */
[----:B------:R-:W-:Y:S02]  /*2b70*/  USEL UR5, URZ, 0x1, UP0 ;  /* 0x000000013f057887 */ /* 0x000fe40008000000 */
[----:B------:R-:W-:Y:S02]  /*2b80*/  USEL UR9, UR4, URZ, UP0 ;  /* 0x0000003f04097287 */ /* 0x000fe40008000000 */
[----:B------:R-:W-:-:S06]  /*2b90*/  ULOP3.LUT UR5, UR38, UR5, URZ, 0x3c, !UPT ;  /* 0x0000000526057292 */ /* 0x000fcc000f8e3c3f */
[----:B------:R-:W-:-:S07]  /*2ba0*/  IMAD.U32 R2, RZ, RZ, UR5 ;  /* 0x00000005ff027e24 */ /* 0x000fce000f8e00ff */
.L_x_29:
[----:B------:R-:W-:Y:S05]  /*2bb0*/  @!P0 BRA `(.L_x_23) ;  /* 0x0000000000048947 */ /* 0x000fea0003800000 */
[----:B------:R-:W-:Y:S01]  /*2bc0*/  BPT.TRAP 0x1 ;  /* 0x000000040000795c */ /* 0x000fe20000300000 */
.L_x_23:
[----:B------:R-:W0:Y:S01]  /*2bd0*/  S2UR UR5, SR_CgaCtaId ;  /* 0x00000000000579c3 */ /* 0x000e220000008800 */
[----:B------:R-:W-:Y:S01]  /*2be0*/  UMOV UR4, 0x400 ;  /* 0x0000040000047882 */ /* 0x000fe20000000000 */
[----:B------:R-:W-:Y:S02]  /*2bf0*/  MOV R4, UR9 ;  /* 0x0000000900047c02 */ /* 0x000fe40008000f00 */
[----:B------:R-:W-:Y:S01]  /*2c00*/  SHF.L.U32 R5, R2, 0x1f, RZ ;  /* 0x0000001f02057819 */ /* 0x000fe200000006ff */
[----:B0-----:R-:W-:-:S06]  /*2c10*/  ULEA UR4, UR5, UR4, 0x18 ;  /* 0x0000000405047291 */ /* 0x001fcc000f8ec03f */
[----:B------:R-:W-:-:S04]  /*2c20*/  IMAD.U32 R0, RZ, RZ, UR4 ;  /* 0x00000004ff007e24 */ /* 0x000fc8000f8e00ff */
[----:B------:R-:W-:-:S04]  /*2c30*/  IMAD R4, R4, 0x8, R0 ;  /* 0x0000000804047824 */ /* 0x000fc800078e0200 */
[----:B------:R0:W1:Y:S01]  /*2c40*/  SYNCS.PHASECHK.TRANS64.TRYWAIT P1, [R4+URZ], R5 ;  /* 0x00000005040075a7 */ /* 0x000062000802017f */
[----:B------:R-:W-:Y:S05]  /*2c50*/  @!P0 BRA `(.L_x_24) ;  /* 0x0000000000048947 */ /* 0x000fea0003800000 */
[----:B------:R-:W-:Y:S01]  /*2c60*/  BPT.TRAP 0x1 ;  /* 0x000000040000795c */ /* 0x000fe20000300000 */
.L_x_24:
[----:B-1----:R-:W-:Y:S05]  /*2c70*/  @P1 BRA `(.L_x_25) ;  /* 0x0000000000081947 */ /* 0x002fea0003800000 */
[----:B------:R-:W1:Y:S02]  /*2c80*/  SYNCS.PHASECHK.TRANS64.TRYWAIT P1, [R4+URZ], R5 ;  /* 0x00000005040075a7 */ /* 0x000e64000802017f */
[----:B-1----:R-:W-:Y:S05]  /*2c90*/  @!P1 BRA `(.L_x_26) ;  /* 0x0000011800a09947 */ /* 0x002fea0003800000 */
.L_x_25:
        /* <DEDUP_REMOVED lines=64> */
[----:B--2---:R-:W2:Y:S04]  /*30a0*/  LDL.LU.64 R24, [R1] ;  /* 0x0000000001187983 */ /* 0x004ea80000300a00 */
        /* <DEDUP_REMOVED lines=63> */
[----:B------:R-:W-:-:S02]  /*34a0*/  ULEA UR11, UR9, UR45, 0xa ;  /* 0x0000002d090b7291 */ /* 0x000fc4000f8e503f */
[----:B------:R-:W-:Y:S01]  /*34b0*/  ULEA UR12, UR9, UR8, 0xa ;  /* 0x00000008090c7291 */ /* 0x000fe2000f8e503f */
[----:B------:R-:W-:Y:S01]  /*34c0*/  UMOV UR5, 0x80000020 ;  /* 0x8000002000057882 */ /* 0x000fe20000000000 */
[----:B------:R-:W-:-:S03]  /*34d0*/  UMOV UR7, 0x80000020 ;  /* 0x8000002000077882 */ /* 0x000fc60000000000 */
[----:B------:R-:W-:Y:S02]  /*34e0*/  UMOV UR4, UR11 ;  /* 0x0000000b00047c82 */ /* 0x000fe40008000000 */
[----:B------:R-:W-:Y:S01]  /*34f0*/  UMOV UR6, UR12 ;  /* 0x0000000c00067c82 */ /* 0x000fe20008000000 */
[----:B--2---:R-:W-:-:S06]  /*3500*/  WARPGROUP.ARRIVE ;  /* 0x00000000000079c5 */ /* 0x004fcc0000000000 */
[----:B------:R-:W-:Y:S03]  /*3510*/  IGMMA.64x256x32.S8.S8 R24, gdesc[UR4], R24, gsb0 ;  /* 0x06600000041879f1 */ /* 0x000fe60008041018 */
[----:B------:R-:W-:Y:S02]  /*3520*/  WARPGROUP.DEPBAR.LE gsb0, 0x0 ;  /* 0x00008000000079c5 */ /* 0x000fe40000010000 */
[----:B------:R-:W-:Y:S01]  /*3530*/  STL.64 [R1], R24 ;  /* 0x0000001801007387 */ /* 0x000fe20000100a00 */
[----:B01----:R-:W-:Y:S01]  /*3540*/  IMAD.MOV.U32 R5, RZ, RZ, R150 ;  /* 0x000000ffff057224 */ /* 0x003fe200078e0096 */
        /* <DEDUP_REMOVED lines=54> */
[----:B------:R0:W-:Y:S01]  /*38b0*/  STL [R1+0x70], R52 ;  /* 0x0000703401007387 */ /* 0x0001e20000100800 */
[----:B------:R-:W-:Y:S01]  /*38c0*/  IMAD.MOV.U32 R199, RZ, RZ, R115 ;  /* 0x000000ffffc77224 */ /* 0x000fe200078e0073 */
[----:B------:R-:W-:Y:S01]  /*38d0*/  MOV R177, R93 ;  /* 0x0000005d00b17202 */ /* 0x000fe20000000f00 */
[----:B------:R-:W-:Y:S01]  /*38e0*/  IMAD.MOV.U32 R196, RZ, RZ, R112 ;  /* 0x000000ffffc47224 */ /* 0x000fe200078e0070 */
[----:B------:R-:W2:Y:S01]  /*38f0*/  LDL.LU.64 R150, [R1+0x4b8] ;  /* 0x0004b80001967983 */ /* 0x000ea20000300a00 */
        /* <DEDUP_REMOVED lines=32> */
[----:B------:R-:W-:-:S02]  /*3b00*/  IMAD.MOV.U32 R175, RZ, RZ, R91 ;  /* 0x000000ffffaf7224 */ /* 0x000fc400078e005b */
[----:B------:R-:W-:Y:S01]  /*3b10*/  IMAD.MOV.U32 R172, RZ, RZ, R88 ;  /* 0x000000ffffac7224 */ /* 0x000fe200078e0058 */
[----:B------:R-:W2:Y:S01]  /*3b20*/  LDL.LU.64 R132, [R1+0x470] ;  /* 0x0004700001847983 */ /* 0x000ea20000300a00 */
[----:B------:R-:W-:Y:S02]  /*3b30*/  IMAD.MOV.U32 R170, RZ, RZ, R86 ;  /* 0x000000ffffaa7224 */ /* 0x000fe400078e0056 */
[----:B------:R-:W-:Y:S01]  /*3b40*/  IMAD.MOV.U32 R171, RZ, RZ, R87 ;  /* 0x000000ffffab7224 */ /* 0x000fe200078e0057 */
[----:B------:R-:W2:Y:S01]  /*3b50*/  LDL.LU.64 R130, [R1+0x468] ;  /* 0x0004680001827983 */ /* 0x000ea20000300a00 */
[----:B------:R-:W-:Y:S02]  /*3b60*/  IMAD.MOV.U32 R168, RZ, RZ, R84 ;  /* 0x000000ffffa87224 */ /* 0x000fe400078e0054 */
        /* <DEDUP_REMOVED lines=63> */
[----:B0-----:R-:W2:Y:S04]  /*3f60*/  LDL.LU.64 R52, [R1+0x330] ;  /* 0x0003300001347983 */ /* 0x001ea80000300a00 */
        /* <DEDUP_REMOVED lines=15> */
[----:B------:R-:W-:-:S02]  /*4060*/  UMOV UR5, 0x80000020 ;  /* 0x8000002000057882 */ /* 0x000fc40000000000 */
[----:B-----5:R-:W-:Y:S01]  /*4070*/  STL [R1+0x2b8], R155 ;  /* 0x0002b89b01007387 */ /* 0x020fe20000100800 */
[----:B--2---:R-:W-:-:S06]  /*4080*/  WARPGROUP.ARRIVE ;  /* 0x00000000000079c5 */ /* 0x004fcc0000000000 */
[----:B------:R-:W-:Y:S03]  /*4090*/  IGMMA.64x256x32.S8.S8 R24, gdesc[UR4], R24, gsb0 ;  /* 0x06600000041879f1 */ /* 0x000fe60008041018 */
        /* <DEDUP_REMOVED lines=64> */
[----:B------:R-:W-:-:S02]  /*44a0*/  IMAD.MOV.U32 R145, RZ, RZ, R227 ;  /* 0x000000ffff917224 */ /* 0x000fc400078e00e3 */
[----:B------:R-:W-:Y:S01]  /*44b0*/  IMAD.MOV.U32 R147, RZ, RZ, R225 ;  /* 0x000000ffff937224 */ /* 0x000fe200078e00e1 */
[----:B------:R-:W-:Y:S01]  /*44c0*/  MOV R225, R14 ;  /* 0x0000000e00e17202 */ /* 0x000fe20000000f00 */
[----:B------:R-:W-:Y:S02]  /*44d0*/  IMAD.MOV.U32 R148, RZ, RZ, R224 ;  /* 0x000000ffff947224 */ /* 0x000fe400078e00e0 */
[----:B------:R-:W-:Y:S02]  /*44e0*/  IMAD.MOV.U32 R149, RZ, RZ, R223 ;  /* 0x000000ffff957224 */ /* 0x000fe400078e00df */
[----:B------:R-:W-:Y:S01]  /*44f0*/  IMAD.MOV.U32 R151, RZ, RZ, R221 ;  /* 0x000000ffff977224 */ /* 0x000fe200078e00dd */
[----:B------:R-:W-:Y:S01]  /*4500*/  MOV R221, R22 ;  /* 0x0000001600dd7202 */ /* 0x000fe20000000f00 */
        /* <DEDUP_REMOVED lines=12> */
[----:B------:R-:W-:Y:S01]  /*45d0*/  IMAD.MOV.U32 R235, RZ, RZ, R4 ;  /* 0x000000ffffeb7224 */ /* 0x000fe200078e0004 */
[----:B------:R-:W-:Y:S02]  /*45e0*/  UIADD3 UR4, UR11, 0x2, URZ ;  /* 0x000000020b047890 */ /* 0x000fe4000fffe03f */
[----:B------:R-:W-:Y:S01]  /*45f0*/  UIADD3 UR6, UR12, 0x2, URZ ;  /* 0x000000020c067890 */ /* 0x000fe2000fffe03f */
[----:B------:R-:W-:Y:S01]  /*4600*/  UMOV UR5, 0x80000020 ;  /* 0x8000002000057882 */ /* 0x000fe20000000000 */
[----:B------:R-:W-:Y:S01]  /*4610*/  UMOV UR7, 0x80000020 ;  /* 0x8000002000077882 */ /* 0x000fe20000000000 */
        /* <DEDUP_REMOVED lines=96> */
[----:B------:R-:W-:Y:S01]  /*4c20*/  BPT.TRAP 0x1 ;  /* 0x000000040000795c */ /* 0x000fe20000300000 */
.L_x_27:
[----:B------:R-:W-:Y:S01]  /*4c30*/  ISETP.NE.AND P1, PT, R19, RZ, PT ;  /* 0x000000ff1300720c */ /* 0x000fe20003f25270 */
[----:B------:R-:W-:Y:S01]  /*4c40*/  IMAD.U32 R4, RZ, RZ, UR10 ;  /* 0x0000000aff047e24 */ /* 0x000fe2000f8e00ff */
[----:B------:R-:W-:-:S11]  /*4c50*/  UISETP.GT.U32.AND UP0, UPT, UR40, 0x1, UPT ;  /* 0x000000012800788c */ /* 0x000fd6000bf04070 */
[----:B------:R-:W-:-:S05]  /*4c60*/  @P1 LEA R4, R4, R0, 0x3 ;  /* 0x0000000004041211 */ /* 0x000fca00078e18ff */
[----:B------:R-:W-:-:S05]  /*4c70*/  @P1 VIADD R4, R4, 0x38 ;  /* 0x0000003804041836 */ /* 0x000fca0000000000 */
[----:B-----5:R-:W-:-:S04]  /*4c80*/  @P1 PRMT R4, R155, 0x654, R4 ;  /* 0x000006549b041816 */ /* 0x020fc80000000004 */
[----:B------:R0:W-:Y:S01]  /*4c90*/  @P1 SYNCS.ARRIVE.TRANS64.RED.A1T0 RZ, [R4+URZ], RZ ;  /* 0x000000ff04ff19a7 */ /* 0x0001e2000810043f */
[----:B------:R-:W-:-:S13]  /*4ca0*/  PLOP3.LUT P1, PT, PT, PT, UP0, 0x80, 0x0 ;  /* 0x000000000000781c */ /* 0x000fda0003f2f008 */
[----:B0-----:R-:W-:Y:S05]  /*4cb0*/  @P1 BRA `(.L_x_28) ;  /* 0x0000000000041947 */ /* 0x001fea0003800000 */
[----:B------:R-:W-:Y:S01]  /*4cc0*/  BPT.TRAP 0x1 ;  /* 0x000000040000795c */ /* 0x000fe20000300000 */
.L_x_28:
[----:B------:R-:W-:Y:S01]  /*4cd0*/  UIADD3 UR9, UR9, 0x1, URZ ;  /* 0x0000000109097890 */ /* 0x000fe2000fffe03f */
[C---:B------:R-:W-:Y:S01]  /*4ce0*/  ISETP.GT.AND P1, PT, R3.reuse, 0x1, PT ;  /* 0x000000010300780c */ /* 0x040fe20003f24270 */
[----:B------:R-:W-:Y:S01]  /*4cf0*/  UIADD3 UR10, UR10, 0x1, URZ ;  /* 0x000000010a0a7890 */ /* 0x000fe2000fffe03f */
[----:B------:R-:W-:Y:S01]  /*4d00*/  VIADD R3, R3, 0xffffffff ;  /* 0xffffffff03037836 */ /* 0x000fe20000000000 */
[----:B------:R-:W-:Y:S02]  /*4d10*/  UISETP.NE.AND UP0, UPT, UR9, 0x7, UPT ;  /* 0x000000070900788c */ /* 0x000fe4000bf05270 */
[----:B------:R-:W-:Y:S02]  /*4d20*/  UISETP.NE.AND UP1, UPT, UR10, 0x7, UPT ;  /* 0x000000070a00788c */ /* 0x000fe4000bf25270 */
[----:B------:R-:W-:Y:S02]  /*4d30*/  USEL UR4, URZ, 0x1, UP0 ;  /* 0x000000013f047887 */ /* 0x000fe40008000000 */
[----:B------:R-:W-:-:S02]  /*4d40*/  USEL UR9, UR9, URZ, UP0 ;  /* 0x0000003f09097287 */ /* 0x000fc40008000000 */
[----:B------:R-:W-:Y:S02]  /*4d50*/  USEL UR10, UR10, URZ, UP1 ;  /* 0x0000003f0a0a7287 */ /* 0x000fe40008800000 */
[----:B------:R-:W-:Y:S01]  /*4d60*/  LOP3.LUT R2, R2, UR4, RZ, 0x3c, !PT ;  /* 0x0000000402027c12 */ /* 0x000fe2000f8e3cff */
[----:B------:R-:W-:Y:S09]  /*4d70*/  @P1 BRA `(.L_x_29) ;  /* 0xffffffdc008c1947 */ /* 0x000ff2000383ffff */
.L_x_22:
[----:B------:R-:W0:Y:S02]  /*4d80*/  LDC R2, c[0x0][0x28c] ;  /* 0x0000a300ff027b82 */ /* 0x000e240000000800 */
[----:B0-----:R-:W-:-:S13]  /*4d90*/  ISETP.GE.AND P1, PT, R2, 0x1, PT ;  /* 0x000000010200780c */ /* 0x001fda0003f26270 */
[----:B------:R-:W-:Y:S05]  /*4da0*/  @!P1 BRA `(.L_x_30) ;  /* 0x00000000005c9947 */ /* 0x000fea0003800000 */
[----:B------:R-:W-:Y:S05]  /*4db0*/  @!P0 BRA `(.L_x_31) ;  /* 0x0000000000048947 */ /* 0x000fea0003800000 */
[----:B------:R-:W-:Y:S01]  /*4dc0*/  BPT.TRAP 0x1 ;  /* 0x000000040000795c */ /* 0x000fe20000300000 */
.L_x_31:
[----:B------:R-:W-:Y:S01]  /*4dd0*/  ISETP.NE.AND P0, PT, R19, RZ, PT ;  /* 0x000000ff1300720c */ /* 0x000fe20003f05270 */
[----:B------:R-:W-:-:S12]  /*4de0*/  BSSY B0, `(.L_x_32) ;  /* 0x000000f000007945 */ /* 0x000fd80003800000 */
[----:B------:R-:W-:Y:S05]  /*4df0*/  @!P0 BRA `(.L_x_33) ;  /* 0x0000000000348947 */ /* 0x000fea0003800000 */
[----:B------:R-:W-:-:S04]  /*4e00*/  UISETP.LT.AND UP0, UPT, UR44, 0x1, UPT ;  /* 0x000000012c00788c */ /* 0x000fc8000bf01270 */
[----:B------:R-:W-:-:S04]  /*4e10*/  USEL UR6, UR44, 0x1, UP0 ;  /* 0x000000012c067887 */ /* 0x000fc80008000000 */
[----:B------:R-:W-:-:S04]  /*4e20*/  UIADD3 UR6, UR39, UR44, -UR6 ;  /* 0x0000002c27067290 */ /* 0x000fc8000fffe806 */
[----:B------:R-:W-:-:S04]  /*4e30*/  UIMAD.WIDE.U32 UR4, UR6, 0x24924925, URZ ;  /* 0x24924925060478a5 */ /* 0x000fc8000f8e003f */
[----:B------:R-:W-:-:S04]  /*4e40*/  UIADD3 UR4, UR6, -UR5, URZ ;  /* 0x8000000506047290 */ /* 0x000fc8000fffe03f */
[----:B------:R-:W-:-:S04]  /*4e50*/  ULEA.HI UR4, UR4, UR5, URZ, 0x1f ;  /* 0x0000000504047291 */ /* 0x000fc8000f8ff83f */
[----:B------:R-:W-:-:S04]  /*4e60*/  USHF.R.U32.HI UR4, URZ, 0x2, UR4 ;  /* 0x000000023f047899 */ /* 0x000fc80008011604 */
[----:B------:R-:W-:-:S06]  /*4e70*/  UIMAD UR4, UR4, -0x7, UR6 ;  /* 0xfffffff9040478a4 */ /* 0x000fcc000f8e0206 */
[----:B------:R-:W-:-:S05]  /*4e80*/  IMAD.U32 R2, RZ, RZ, UR4 ;  /* 0x00000004ff027e24 */ /* 0x000fca000f8e00ff */
[----:B------:R-:W-:-:S05]  /*4e90*/  LEA R0, R2, R0, 0x3 ;  /* 0x0000000002007211 */ /* 0x000fca00078e18ff */
[----:B------:R-:W-:-:S05]  /*4ea0*/  VIADD R0, R0, 0x38 ;  /* 0x0000003800007836 */ /* 0x000fca0000000000 */
[----:B-----5:R-:W-:-:S04]  /*4eb0*/  PRMT R0, R155, 0x654, R0 ;  /* 0x000006549b007816 */ /* 0x020fc80000000000 */
[----:B------:R0:W-:Y:S03]  /*4ec0*/  SYNCS.ARRIVE.TRANS64.RED.A1T0 RZ, [R0+URZ], RZ ;  /* 0x000000ff00ff79a7 */ /* 0x0001e6000810043f */
.L_x_33:
[----:B------:R-:W-:Y:S05]  /*4ed0*/  BSYNC B0 ;  /* 0x0000000000007941 */ /* 0x000fea0003800000 */
.L_x_32:
[----:B------:R-:W-:-:S06]  /*4ee0*/  UISETP.GT.U32.AND UP0, UPT, UR40, 0x1, UPT ;  /* 0x000000012800788c */ /* 0x000fcc000bf04070 */
[----:B------:R-:W-:-:S13]  /*4ef0*/  PLOP3.LUT P0, PT, PT, PT, UP0, 0x80, 0x0 ;  /* 0x000000000000781c */ /* 0x000fda0003f0f008 */
[----:B------:R-:W-:Y:S05]  /*4f00*/  @P0 BRA `(.L_x_30) ;  /* 0x0000000000040947 */ /* 0x000fea0003800000 */
[----:B------:R-:W-:Y:S01]  /*4f10*/  BPT.TRAP 0x1 ;  /* 0x000000040000795c */ /* 0x000fe20000300000 */
.L_x_30:
[----:B------:R-:W1:Y:S01]  /*4f20*/  S2R R6, SR_TID.X ;  /* 0x0000000000067919 */ /* 0x000e620000002100 */
[----:B------:R-:W-:Y:S01]  /*4f30*/  MOV R13, 0x6540 ;  /* 0x00006540000d7802 */ /* 0x000fe20000000f00 */
[----:B------:R-:W-:Y:S02]  /*4f40*/  UIMAD.WIDE UR8, UR41, 0x100, URZ ;  /* 0x00000100290878a5 */ /* 0x000fe4000f8e023f */
[----:B------:R-:W-:Y:S01]  /*4f50*/  USHF.R.S32.HI UR10, URZ, 0x1f, UR43 ;  /* 0x0000001f3f0a7899 */ /* 0x000fe2000801142b */
[----:B------:R-:W-:Y:S01]  /*4f60*/  ULDC.64 UR6, c[0x0][0x5d0] ;  /* 0x0001740000067ab9 */ /* 0x000fe20000000a00 */
[----:B------:R-:W-:Y:S02]  /*4f70*/  USHF.L.U32 UR41, UR41, 0x8, URZ ;  /* 0x0000000829297899 */ /* 0x000fe4000800063f */
[----:B------:R-:W-:Y:S02]  /*4f80*/  UIMAD UR4, UR10, UR6, URZ ;  /* 0x000000060a0472a4 */ /* 0x000fe4000f8e023f */
[----:B------:R-:W-:-:S02]  /*4f90*/  UIADD3 UR39, UR44, UR39, URZ ;  /* 0x000000272c277290 */ /* 0x000fc4000fffe03f */
[----:B------:R-:W-:Y:S02]  /*4fa0*/  UIMAD UR4, UR43, UR7, UR4 ;  /* 0x000000072b0472a4 */ /* 0x000fe4000f8e0204 */
[----:B------:R-:W-:Y:S01]  /*4fb0*/  UISETP.GT.U32.AND UP0, UPT, UR39, 0x6, UPT ;  /* 0x000000062700788c */ /* 0x000fe2000bf04070 */
[----:B------:R-:W-:Y:S01]  /*4fc0*/  ULDC UR7, c[0x0][0x284] ;  /* 0x0000a10000077ab9 */ /* 0x000fe20000000800 */
[----:B------:R-:W-:Y:S01]  /*4fd0*/  UISETP.GE.U32.AND UP1, UPT, UR44, 0x7, UPT ;  /* 0x000000072c00788c */ /* 0x000fe2000bf26070 */
[----:B------:R-:W-:Y:S01]  /*4fe0*/  IMAD.U32 R154, RZ, RZ, UR7 ;  /* 0x00000007ff9a7e24 */ /* 0x000fe2000f8e00ff */
[----:B------:R-:W-:Y:S01]  /*4ff0*/  UISETP.LT.U32.AND UP0, UPT, UR44, 0x7, UP0 ;  /* 0x000000072c00788c */ /* 0x000fe20008701070 */
[--C-:B-1----:R-:W-:Y:S01]  /*5000*/  SHF.R.U32.HI R2, RZ, 0x7, R6.reuse ;  /* 0x00000007ff027819 */ /* 0x102fe20000011606 */
[----:B------:R-:W-:Y:S01]  /*5010*/  IMAD.SHL.U32 R12, R6, 0x2, RZ ;  /* 0x00000002060c7824 */ /* 0x000fe200078e00ff */
[----:B------:R-:W-:Y:S02]  /*5020*/  SHF.R.U32.HI R3, RZ, 0x2, R6 ;  /* 0x00000002ff037819 */ /* 0x000fe40000011606 */
[----:B------:R-:W-:-:S02]  /*5030*/  LOP3.LUT R2, R2, 0x1, RZ, 0xc0, !PT ;  /* 0x0000000102027812 */ /* 0x000fc400078ec0ff */
[----:B------:R-:W-:Y:S02]  /*5040*/  LOP3.LUT R4, R6, 0x60, RZ, 0xc0, !PT ;  /* 0x0000006006047812 */ /* 0x000fe400078ec0ff */
[----:B------:R-:W-:Y:S01]  /*5050*/  LOP3.LUT R3, R3, 0x7, RZ, 0xc0, !PT ;  /* 0x0000000703037812 */ /* 0x000fe200078ec0ff */
[----:B------:R-:W-:Y:S01]  /*5060*/  IMAD.SHL.U32 R160, R2, 0x40, RZ ;  /* 0x0000004002a07824 */ /* 0x000fe200078e00ff */
[----:B------:R-:W-:Y:S02]  /*5070*/  LOP3.LUT R12, R12, 0x6, RZ, 0xc0, !PT ;  /* 0x000000060c0c7812 */ /* 0x000fe400078ec0ff */
[----:B------:R-:W-:Y:S02]  /*5080*/  SHF.R.U32.HI R4, RZ, 0x1, R4 ;  /* 0x00000001ff047819 */ /* 0x000fe40000011604 */
[--C-:B------:R-:W-:Y:S02]  /*5090*/  LOP3.LUT R160, R160, 0x40, R3.reuse, 0xe2, !PT ;  /* 0x00000040a0a07812 */ /* 0x100fe400078ee203 */
[----:B------:R-:W-:Y:S01]  /*50a0*/  PRMT R12, R12, R13, UR42 ;  /* 0x0000002a0c0c7e16 */ /* 0x000fe2000800000d */
[----:B------:R-:W-:Y:S01]  /*50b0*/  USHF.L.U32 UR42, UR42, 0x8, URZ ;  /* 0x000000082a2a7899 */ /* 0x000fe2000800063f */
[----:B0-----:R-:W-:-:S02]  /*50c0*/  IADD3 R0, RZ, -R4, -R3 ;  /* 0x80000004ff007210 */ /* 0x001fc40007ffe803 */
[----:B------:R-:W-:Y:S01]  /*50d0*/  LOP3.LUT R160, R160, UR8, R4, 0xfe, !PT ;  /* 0x00000008a0a07c12 */ /* 0x000fe2000f8efe04 */
[----:B------:R-:W-:Y:S01]  /*50e0*/  IMAD.U32 R4, RZ, RZ, UR6 ;  /* 0x00000006ff047e24 */ /* 0x000fe2000f8e00ff */
[----:B------:R-:W-:Y:S01]  /*50f0*/  SHF.R.S32.HI R13, RZ, 0x1f, R12 ;  /* 0x0000001fff0d7819 */ /* 0x000fe2000001140c */
[----:B------:R-:W-:Y:S01]  /*5100*/  ULDC UR6, c[0x0][0x288] ;  /* 0x0000a20000067ab9 */ /* 0x000fe20000000800 */
[----:B------:R-:W-:Y:S01]  /*5110*/  IMAD R0, R2, -0x40, R0 ;  /* 0xffffffc002007824 */ /* 0x000fe200078e0200 */
[----:B------:R-:W-:Y:S01]  /*5120*/  UISETP.GE.AND UP2, UPT, UR42, UR6, UPT ;  /* 0x000000062a00728c */ /* 0x000fe2000bf46270 */
[----:B------:R-:W-:Y:S01]  /*5130*/  MOV R3, 0xfffffffe ;  /* 0xfffffffe00037802 */ /* 0x000fe20000000f00 */
[----:B------:R-:W-:Y:S02]  /*5140*/  IMAD.WIDE.U32 R4, R4, UR43, R12 ;  /* 0x0000002b04047c25 */ /* 0x000fe4000f8e000c */
[----:B------:R-:W-:Y:S02]  /*5150*/  UISETP.GE.OR UP2, UPT, UR41, UR7, UP2 ;  /* 0x000000072900728c */ /* 0x000fe40009746670 */
[----:B------:R-:W-:Y:S01]  /*5160*/  IADD3 R154, R154, -UR41, R0 ;  /* 0x800000299a9a7c10 */ /* 0x000fe2000fffe000 */
[----:B------:R-:W-:Y:S01]  /*5170*/  VIADD R5, R5, UR4 ;  /* 0x0000000405057c36 */ /* 0x000fe20008000000 */
[----:B------:R-:W-:Y:S01]  /*5180*/  UIMAD.WIDE.U32 UR4, UR39, 0x24924925, URZ ;  /* 0x24924925270478a5 */ /* 0x000fe2000f8e003f */
[----:B------:R-:W-:Y:S01]  /*5190*/  LOP3.LUT R0, R6, 0x3, RZ, 0xc0, !PT ;  /* 0x0000000306007812 */ /* 0x000fe200078ec0ff */
[----:B------:R-:W-:Y:S01]  /*51a0*/  UMOV UR41, 0xffffffff ;  /* 0xffffffff00297882 */ /* 0x000fe20000000000 */
[----:B------:R-:W-:Y:S01]  /*51b0*/  PLOP3.LUT P0, PT, PT, PT, UP2, 0x80, 0x0 ;  /* 0x000000000000781c */ /* 0x000fe20003f0f028 */
[----:B------:R-:W-:-:S02]  /*51c0*/  UIADD3 UR4, UR39, -UR5, URZ ;  /* 0x8000000527047290 */ /* 0x000fc4000fffe03f */
[----:B------:R-:W-:Y:S01]  /*51d0*/  IMAD R0, R0, R3, UR6 ;  /* 0x0000000600007e24 */ /* 0x000fe2000f8e0203 */
[----:B------:R-:W-:Y:S02]  /*51e0*/  USEL UR6, URZ, 0x1, !UP0 ;  /* 0x000000013f067887 */ /* 0x000fe4000c000000 */
[----:B------:R-:W-:Y:S01]  /*51f0*/  ULEA.HI UR4, UR4, UR5, URZ, 0x1f ;  /* 0x0000000504047291 */ /* 0x000fe2000f8ff83f */
[----:B------:R-:W-:Y:S01]  /*5200*/  VIADD R0, R0, -UR42 ;  /* 0x8000002a00007c36 */ /* 0x000fe20008000000 */
[----:B------:R-:W-:Y:S02]  /*5210*/  ULOP3.LUT UR38, UR38, UR6, URZ, 0x3c, !UPT ;  /* 0x0000000626267292 */ /* 0x000fe4000f8e3c3f */
[----:B------:R-:W-:-:S04]  /*5220*/  USHF.R.U32.HI UR4, URZ, 0x2, UR4 ;  /* 0x000000023f047899 */ /* 0x000fc80008011604 */
[----:B------:R-:W-:Y:S02]  /*5230*/  @UP1 ULOP3.LUT UR38, UR38, 0x1, UR4, 0x78, !UPT ;  /* 0x0000000126261892 */ /* 0x000fe4000f8e7804 */
[----:B------:R-:W-:Y:S01]  /*5240*/  UIMAD UR39, UR4, -0x7, UR39 ;  /* 0xfffffff9042778a4 */ /* 0x000fe2000f8e0227 */
[----:B------:R-:W-:Y:S11]  /*5250*/  @P0 BRA `(.L_x_34) ;  /* 0x000000d000f80947 */ /* 0x000ff60003800000 */
[----:B------:R-:W0:Y:S01]  /*5260*/  LDC.64 R2, c[0x0][0x5c8] ;  /* 0x00017200ff027b82 */ /* 0x000e220000000a00 */
[----:B------:R-:W-:Y:S01]  /*5270*/  ULDC.64 UR4, c[0x0][0x5c0] ;  /* 0x0001700000047ab9 */ /* 0x000fe20000000a00 */
[----:B------:R-:W-:Y:S01]  /*5280*/  BSSY B0, `(.L_x_34) ;  /* 0x0000d3b000007945 */ /* 0x000fe20003800000 */
[C---:B0-----:R-:W-:Y:S01]  /*5290*/  IMAD R6, R2.reuse, UR9, RZ ;  /* 0x0000000902067c24 */ /* 0x041fe2000f8e02ff */
[----:B------:R-:W-:Y:S01]  /*52a0*/  SHF.L.U64.HI R9, R2, 0x3, R3 ;  /* 0x0000000302097819 */ /* 0x000fe20000010203 */
[----:B------:R-:W-:-:S04]  /*52b0*/  IMAD.WIDE.U32 R4, R160, R2, R4 ;  /* 0x00000002a0047225 */ /* 0x000fc800078e0004 */
[----:B------:R-:W-:Y:S01]  /*52c0*/  IMAD R6, R160, R3, R6 ;  /* 0x00000003a0067224 */ /* 0x000fe200078e0206 */
[----:B------:R-:W-:Y:S01]  /*52d0*/  IADD3 R4, P0, R4, UR4, RZ ;  /* 0x0000000404047c10 */ /* 0x000fe2000ff1e0ff */
[----:B------:R-:W-:Y:S02]  /*52e0*/  IMAD.SHL.U32 R8, R2, 0x8, RZ ;  /* 0x0000000802087824 */ /* 0x000fe400078e00ff */
[----:B------:R-:W-:-:S03]  /*52f0*/  IMAD.IADD R6, R5, 0x1, R6 ;  /* 0x0000000105067824 */ /* 0x000fc600078e0206 */
[-C--:B------:R-:W-:Y:S02]  /*5300*/  IADD3 R10, P1, R8, R4.reuse, RZ ;  /* 0x00000004080a7210 */ /* 0x080fe40007f3e0ff */
[----:B------:R-:W-:Y:S02]  /*5310*/  IADD3.X R5, R6, UR5, RZ, P0, !PT ;  /* 0x0000000506057c10 */ /* 0x000fe400087fe4ff */
[C---:B------:R-:W-:Y:S02]  /*5320*/  LEA R6, P0, R2.reuse, R4, 0x7 ;  /* 0x0000000402067211 */ /* 0x040fe400078038ff */
[-C--:B------:R-:W-:Y:S02]  /*5330*/  IADD3.X R11, R9, R5.reuse, RZ, P1, !PT ;  /* 0x00000005090b7210 */ /* 0x080fe40000ffe4ff */
[----:B------:R-:W-:Y:S02]  /*5340*/  LEA.HI.X R7, R2, R5, R3, 0x7, P0 ;  /* 0x0000000502077211 */ /* 0x000fe400000f3c03 */
[----:B-----5:R-:W-:-:S02]  /*5350*/  ISETP.NE.AND P0, PT, R18, RZ, PT ;  /* 0x000000ff1200720c */ /* 0x020fc40003f05270 */
[----:B------:R-:W-:-:S05]  /*5360*/  IADD3 R8, P2, R8, R6, RZ ;  /* 0x0000000608087210 */ /* 0x000fca0007f5e0ff */
[----:B------:R-:W-:-:S06]  /*5370*/  IMAD.X R9, R9, 0x1, R7, P2 ;  /* 0x0000000109097824 */ /* 0x000fcc00010e0607 */
[----:B------:R-:W-:Y:S05]  /*5380*/  @!P0 BRA `(.L_x_35) ;  /* 0x0000009800988947 */ /* 0x000fea0003800000 */
[----:B------:R-:W0:Y:S01]  /*5390*/  LDC.64 R20, c[0x0][0x5b0] ;  /* 0x00016c00ff147b82 */ /* 0x000e220000000a00 */
[----:B------:R-:W-:Y:S01]  /*53a0*/  ULDC.64 UR6, c[0x0][0x5b8] ;  /* 0x00016e0000067ab9 */ /* 0x000fe20000000a00 */
[----:B------:R-:W-:Y:S01]  /*53b0*/  ISETP.GE.AND P1, PT, R154, 0x1, PT ;  /* 0x000000019a00780c */ /* 0x000fe20003f26270 */
[----:B------:R-:W-:Y:S02]  /*53c0*/  UIMAD UR4, UR10, UR6, URZ ;  /* 0x000000060a0472a4 */ /* 0x000fe4000f8e023f */
[----:B------:R-:W-:Y:S01]  /*53d0*/  IMAD.U32 R156, RZ, RZ, UR6 ;  /* 0x00000006ff9c7e24 */ /* 0x000fe2000f8e00ff */
[----:B------:R-:W-:Y:S01]  /*53e0*/  BSSY B1, `(.L_x_36) ;  /* 0x000000e000017945 */ /* 0x000fe20003800000 */
[----:B------:R-:W-:Y:S01]  /*53f0*/  ISETP.LT.OR P2, PT, R0, 0x1, !P1 ;  /* 0x000000010000780c */ /* 0x000fe20004f41670 */
[----:B------:R-:W-:Y:S01]  /*5400*/  UIMAD UR4, UR43, UR7, UR4 ;  /* 0x000000072b0472a4 */ /* 0x000fe2000f8e0204 */
[----:B------:R-:W1:Y:S01]  /*5410*/  LDC.64 R22, c[0x0][0x5a8] ;  /* 0x00016a00ff167b82 */ /* 0x000e620000000a00 */
[----:B------:R-:W-:-:S04]  /*5420*/  IMAD.WIDE.U32 R156, R156, UR43, R12 ;  /* 0x0000002b9c9c7c25 */ /* 0x000fc8000f8e000c */
[----:B------:R-:W-:Y:S01]  /*5430*/  VIADD R153, R157, UR4 ;  /* 0x000000049d997c36 */ /* 0x000fe20008000000 */
[----:B------:R-:W-:Y:S01]  /*5440*/  MOV R152, R156 ;  /* 0x0000009c00987202 */ /* 0x000fe20000000f00 */
[----:B0-----:R-:W-:-:S04]  /*5450*/  IMAD R161, R20, UR9, RZ ;  /* 0x0000000914a17c24 */ /* 0x001fc8000f8e02ff */
[----:B------:R-:W-:-:S04]  /*5460*/  IMAD.WIDE.U32 R2, R160, R20, R152 ;  /* 0x00000014a0027225 */ /* 0x000fc800078e0098 */
[----:B------:R-:W-:Y:S01]  /*5470*/  IMAD R161, R160, R21, R161 ;  /* 0x00000015a0a17224 */ /* 0x000fe200078e02a1 */
[----:B-1----:R-:W-:-:S04]  /*5480*/  IADD3 R14, P0, R2, R22, RZ ;  /* 0x00000016020e7210 */ /* 0x002fc80007f1e0ff */
[----:B------:R-:W-:Y:S01]  /*5490*/  IADD3.X R15, R23, R3, R161, P0, !PT ;  /* 0x00000003170f7210 */ /* 0x000fe200007fe4a1 */
[----:B------:R-:W-:Y:S08]  /*54a0*/  @P2 BRA `(.L_x_37) ;  /* 0x0000000000042947 */ /* 0x000ff00003800000 */
[----:B------:R0:W5:Y:S02]  /*54b0*/  LDG.E.U8 R16, desc[UR36][R14.64] ;  /* 0x000000240e107981 */ /* 0x000164000c1e1100 */
.L_x_37:
[----:B------:R-:W-:Y:S05]  /*54c0*/  BSYNC B1 ;  /* 0x0000000000017941 */ /* 0x000fea0003800000 */
.L_x_36:
[----:B------:R-:W2:Y:S01]  /*54d0*/  LDL.LU R3, [R1] ;  /* 0x0000000001037983 */ /* 0x000ea20000300800 */
[----:B-----5:R-:W-:Y:S01]  /*54e0*/  LOP3.LUT R2, R16, 0xffff, RZ, 0xc0, !PT ;  /* 0x0000ffff10027812 */ /* 0x020fe200078ec0ff */
[----:B------:R-:W-:Y:S01]  /*54f0*/  BSSY B1, `(.L_x_38) ;  /* 0x000000a000017945 */ /* 0x000fe20003800000 */
[----:B------:R-:W-:Y:S02]  /*5500*/  ISETP.LT.OR P0, PT, R0, 0x2, !P1 ;  /* 0x000000020000780c */ /* 0x000fe40004f01670 */
[----:B------:R-:W-:-:S05]  /*5510*/  PRMT R2, R2, 0x8880, RZ ;  /* 0x0000888002027816 */ /* 0x000fca00000000ff */
[----:B------:R-:W-:-:S04]  /*5520*/  IMAD R2, R2, R18, RZ ;  /* 0x0000001202027224 */ /* 0x000fc800078e02ff */
[----:B--2---:R-:W-:-:S05]  /*5530*/  @!P2 IMAD R3, R3, R17, R2 ;  /* 0x000000110303a224 */ /* 0x004fca00078e0202 */
[----:B------:R1:W-:Y:S01]  /*5540*/  @!P2 STG.E.U8 desc[UR36][R4.64], R3 ;  /* 0x000000030400a986 */ /* 0x0003e2000c101124 */
[----:B------:R-:W-:Y:S05]  /*5550*/  @P0 BRA `(.L_x_39) ;  /* 0x00000000000c0947 */ /* 0x000fea0003800000 */
[----:B------:R-:W2:Y:S02]  /*5560*/  LDG.E.U8 R16, desc[UR36][R14.64+0x1] ;  /* 0x000001240e107981 */ /* 0x000ea4000c1e1100 */
[----:B--2---:R-:W-:-:S05]  /*5570*/  PRMT R2, R16, 0x8880, RZ ;  /* 0x0000888010027816 */ /* 0x004fca00000000ff */
[----:B------:R-:W-:-:S07]  /*5580*/  IMAD R2, R2, R18, RZ ;  /* 0x0000001202027224 */ /* 0x000fce00078e02ff */
.L_x_39:
[----:B------:R-:W-:Y:S05]  /*5590*/  BSYNC B1 ;  /* 0x0000000000017941 */ /* 0x000fea0003800000 */
.L_x_38:
[----:B-1----:R-:W2:Y:S01]  /*55a0*/  LDL.LU R3, [R1+0x4] ;  /* 0x0000040001037983 */ /* 0x002ea20000300800 */
[C---:B------:R-:W-:Y:S01]  /*55b0*/  SHF.L.U64.HI R159, R20.reuse, 0x3, R21 ;  /* 0x00000003149f7819 */ /* 0x040fe20000010215 */
[----:B------:R-:W-:Y:S01]  /*55c0*/  IMAD.SHL.U32 R158, R20, 0x8, RZ ;  /* 0x00000008149e7824 */ /* 0x000fe200078e00ff */
[----:B------:R-:W-:Y:S03]  /*55d0*/  BSSY B1, `(.L_x_40) ;  /* 0x000000d000017945 */ /* 0x000fe60003800000 */
[----:B------:R-:W-:-:S04]  /*55e0*/  IMAD.WIDE.U32 R12, R160, R20, R158 ;  /* 0x00000014a00c7225 */ /* 0x000fc800078e009e */
[----:B------:R-:W-:Y:S01]  /*55f0*/  IMAD.IADD R161, R161, 0x1, R13 ;  /* 0x00000001a1a17824 */ /* 0x000fe200078e020d */
[----:B------:R-:W-:-:S04]  /*5600*/  IADD3 R12, P2, P3, R156, R22, R12 ;  /* 0x000000169c0c7210 */ /* 0x000fc80007b5e00c */
[----:B------:R-:W-:Y:S01]  /*5610*/  IADD3.X R13, R153, R23, R161, P2, P3 ;  /* 0x00000017990d7210 */ /* 0x000fe200017e64a1 */
[----:B--2---:R-:W-:-:S05]  /*5620*/  @!P0 IMAD R3, R3, R17, R2 ;  /* 0x0000001103038224 */ /* 0x004fca00078e0202 */
[----:B------:R1:W-:Y:S01]  /*5630*/  @!P0 STG.E.U8 desc[UR36][R4.64+0x1], R3 ;  /* 0x0000010304008986 */ /* 0x0003e2000c101124 */
[----:B------:R-:W-:-:S04]  /*5640*/  ISETP.GE.AND P0, PT, R154, 0x9, PT ;  /* 0x000000099a00780c */ /* 0x000fc80003f06270 */
[----:B------:R-:W-:-:S13]  /*5650*/  ISETP.LT.OR P4, PT, R0, 0x1, !P0 ;  /* 0x000000010000780c */ /* 0x000fda0004781670 */
[----:B-1----:R-:W-:Y:S05]  /*5660*/  @P4 BRA `(.L_x_41) ;  /* 0x00000000000c4947 */ /* 0x002fea0003800000 */
[----:B------:R-:W2:Y:S02]  /*5670*/  LDG.E.U8 R16, desc[UR36][R12.64] ;  /* 0x000000240c107981 */ /* 0x000ea4000c1e1100 */
[----:B--2---:R-:W-:-:S05]  /*5680*/  PRMT R2, R16, 0x8880, RZ ;  /* 0x0000888010027816 */ /* 0x004fca00000000ff */
[----:B------:R-:W-:-:S07]  /*5690*/  IMAD R2, R2, R18, RZ ;  /* 0x0000001202027224 */ /* 0x000fce00078e02ff */
.L_x_41:
[----:B------:R-:W-:Y:S05]  /*56a0*/  BSYNC B1 ;  /* 0x0000000000017941 */ /* 0x000fea0003800000 */
.L_x_40:
[----:B------:R-:W2:Y:S01]  /*56b0*/  LDL.LU R3, [R1+0x8] ;  /* 0x0000080001037983 */ /* 0x000ea20000300800 */
[----:B------:R-:W-:Y:S01]  /*56c0*/  ISETP.LT.OR P2, PT, R0, 0x2, !P0 ;  /* 0x000000020000780c */ /* 0x000fe20004741670 */
[----:B------:R-:W-:Y:S01]  /*56d0*/  BSSY B1, `(.L_x_42) ;  /* 0x0000007000017945 */ /* 0x000fe20003800000 */
[----:B--2---:R-:W-:-:S05]  /*56e0*/  @!P4 IMAD R3, R3, R17, R2 ;  /* 0x000000110303c224 */ /* 0x004fca00078e0202 */
[----:B------:R1:W-:Y:S06]  /*56f0*/  @!P4 STG.E.U8 desc[UR36][R10.64], R3 ;  /* 0x000000030a00c986 */ /* 0x0003ec000c101124 */
[----:B------:R-:W-:Y:S05]  /*5700*/  @P2 BRA `(.L_x_43) ;  /* 0x00000000000c2947 */ /* 0x000fea0003800000 */
[----:B------:R-:W2:Y:S02]  /*5710*/  LDG.E.U8 R16, desc[UR36][R12.64+0x1] ;  /* 0x000001240c107981 */ /* 0x000ea4000c1e1100 */
[----:B--2---:R-:W-:-:S05]  /*5720*/  PRMT R2, R16, 0x8880, RZ ;  /* 0x0000888010027816 */ /* 0x004fca00000000ff */
[----:B------:R-:W-:-:S07]  /*5730*/  IMAD R2, R2, R18, RZ ;  /* 0x0000001202027224 */ /* 0x000fce00078e02ff */
.L_x_43:
[----:B------:R-:W-:Y:S05]  /*5740*/  BSYNC B1 ;  /* 0x0000000000017941 */ /* 0x000fea0003800000 */
.L_x_42:
[----:B-1----:R-:W2:Y:S01]  /*5750*/  LDL.LU R3, [R1+0xc] ;  /* 0x00000c0001037983 */ /* 0x002ea20000300800 */
[----:B------:R-:W-:Y:S01]  /*5760*/  BSSY B1, `(.L_x_44) ;  /* 0x000000a000017945 */ /* 0x000fe20003800000 */
[C---:B------:R-:W-:Y:S02]  /*5770*/  ISETP.LT.OR P3, PT, R0.reuse, 0xa, !P1 ;  /* 0x0000000a0000780c */ /* 0x040fe40004f61670 */
[----:B------:R-:W-:Y:S01]  /*5780*/  ISETP.LT.OR P4, PT, R0, 0x9, !P0 ;  /* 0x000000090000780c */ /* 0x000fe20004781670 */
[----:B--2---:R-:W-:-:S05]  /*5790*/  @!P2 IMAD R3, R3, R17, R2 ;  /* 0x000000110303a224 */ /* 0x004fca00078e0202 */
[----:B------:R1:W-:Y:S01]  /*57a0*/  @!P2 STG.E.U8 desc[UR36][R10.64+0x1], R3 ;  /* 0x000001030a00a986 */ /* 0x0003e2000c101124 */
[----:B------:R-:W-:-:S13]  /*57b0*/  ISETP.LT.OR P2, PT, R0, 0x9, !P1 ;  /* 0x000000090000780c */ /* 0x000fda0004f41670 */
[----:B-1----:R-:W-:Y:S05]  /*57c0*/  @P2 BRA `(.L_x_45) ;  /* 0x00000000000c2947 */ /* 0x002fea0003800000 */
[----:B------:R-:W2:Y:S02]  /*57d0*/  LDG.E.U8 R16, desc[UR36][R14.64+0x8] ;  /* 0x000008240e107981 */ /* 0x000ea4000c1e1100 */
[----:B--2---:R-:W-:-:S05]  /*57e0*/  PRMT R2, R16, 0x8880, RZ ;  /* 0x0000888010027816 */ /* 0x004fca00000000ff */
[----:B------:R-:W-:-:S07]  /*57f0*/  IMAD R2, R2, R18, RZ ;  /* 0x0000001202027224 */ /* 0x000fce00078e02ff */
.L_x_45:
[----:B------:R-:W-:Y:S05]  /*5800*/  BSYNC B1 ;  /* 0x0000000000017941 */ /* 0x000fea0003800000 */
.L_x_44:
[----:B------:R-:W2:Y:S01]  /*5810*/  LDL.LU R3, [R1+0x10] ;  /* 0x0000100001037983 */ /* 0x000ea20000300800 */
[----:B------:R-:W-:Y:S01]  /*5820*/  BSSY B1, `(.L_x_46) ;  /* 0x0000007000017945 */ /* 0x000fe20003800000 */
[----:B--2---:R-:W-:-:S05]  /*5830*/  @!P2 IMAD R3, R3, R17, R2 ;  /* 0x000000110303a224 */ /* 0x004fca00078e0202 */
[----:B------:R1:W-:Y:S01]  /*5840*/  @!P2 STG.E.U8 desc[UR36][R4.64+0x8], R3 ;  /* 0x000008030400a986 */ /* 0x0003e2000c101124 */
[----:B------:R-:W-:Y:S05]  /*5850*/  @P3 BRA `(.L_x_47) ;  /* 0x00000000000c3947 */ /* 0x000fea0003800000 */
[----:B------:R-:W2:Y:S02]  /*5860*/  LDG.E.U8 R16, desc[UR36][R14.64+0x9] ;  /* 0x000009240e107981 */ /* 0x000ea4000c1e1100 */
[----:B--2---:R-:W-:-:S05]  /*5870*/  PRMT R2, R16, 0x8880, RZ ;  /* 0x0000888010027816 */ /* 0x004fca00000000ff */
[----:B------:R-:W-:-:S07]  /*5880*/  IMAD R2, R2, R18, RZ ;  /* 0x0000001202027224 */ /* 0x000fce00078e02ff */
.L_x_47:
[----:B------:R-:W-:Y:S05]  /*5890*/  BSYNC B1 ;  /* 0x0000000000017941 */ /* 0x000fea0003800000 */
.L_x_46:
[----:B-1----:R-:W2:Y:S01]  /*58a0*/  LDL.LU R3, [R1+0x14] ;  /* 0x0000140001037983 */ /* 0x002ea20000300800 */
[----:B------:R-:W-:Y:S01]  /*58b0*/  BSSY B1, `(.L_x_48) ;  /* 0x0000007000017945 */ /* 0x000fe20003800000 */
[----:B--2---:R-:W-:-:S05]  /*58c0*/  @!P3 IMAD R3, R3, R17, R2 ;  /* 0x000000110303b224 */ /* 0x004fca00078e0202 */
[----:B------:R1:W-:Y:S01]  /*58d0*/  @!P3 STG.E.U8 desc[UR36][R4.64+0x9], R3 ;  /* 0x000009030400b986 */ /* 0x0003e2000c101124 */
[----:B------:R-:W-:Y:S05]  /*58e0*/  @P4 BRA `(.L_x_49) ;  /* 0x00000000000c4947 */ /* 0x000fea0003800000 */
[----:B------:R-:W2:Y:S02]  /*58f0*/  LDG.E.U8 R16, desc[UR36][R12.64+0x8] ;  /* 0x000008240c107981 */ /* 0x000ea4000c1e1100 */
[----:B--2---:R-:W-:-:S05]  /*5900*/  PRMT R2, R16, 0x8880, RZ ;  /* 0x0000888010027816 */ /* 0x004fca00000000ff */
[----:B------:R-:W-:-:S07]  /*5910*/  IMAD R2, R2, R18, RZ ;  /* 0x0000001202027224 */ /* 0x000fce00078e02ff */
.L_x_49:
[----:B------:R-:W-:Y:S05]  /*5920*/  BSYNC B1 ;  /* 0x0000000000017941 */ /* 0x000fea0003800000 */
.L_x_48:
[----:B-1----:R-:W2:Y:S01]  /*5930*/  LDL.LU R3, [R1+0x18] ;  /* 0x0000180001037983 */ /* 0x002ea20000300800 */
[C---:B------:R-:W-:Y:S01]  /*5940*/  ISETP.LT.OR P2, PT, R0.reuse, 0xa, !P0 ;  /* 0x0000000a0000780c */ /* 0x040fe20004741670 */
[----:B------:R-:W-:Y:S01]  /*5950*/  BSSY B1, `(.L_x_50) ;  /* 0x000000a000017945 */ /* 0x000fe20003800000 */
[C---:B------:R-:W-:Y:S02]  /*5960*/  ISETP.LT.OR P3, PT, R0.reuse, 0x11, !P1 ;  /* 0x000000110000780c */ /* 0x040fe40004f61670 */
[----:B------:R-:W-:Y:S01]  /*5970*/  ISETP.LT.OR P5, PT, R0, 0x11, !P0 ;  /* 0x000000110000780c */ /* 0x000fe200047a1670 */
[----:B--2---:R-:W-:-:S05]  /*5980*/  @!P4 IMAD R3, R3, R17, R2 ;  /* 0x000000110303c224 */ /* 0x004fca00078e0202 */
[----:B------:R1:W-:Y:S01]  /*5990*/  @!P4 STG.E.U8 desc[UR36][R10.64+0x8], R3 ;  /* 0x000008030a00c986 */ /* 0x0003e2000c101124 */
[----:B------:R-:W-:Y:S02]  /*59a0*/  ISETP.LT.OR P4, PT, R0, 0x12, !P1 ;  /* 0x000000120000780c */ /* 0x000fe40004f81670 */
[----:B------:R-:W-:Y:S11]  /*59b0*/  @P2 BRA `(.L_x_51) ;  /* 0x00000000000c2947 */ /* 0x000ff60003800000 */
[----:B------:R-:W2:Y:S02]  /*59c0*/  LDG.E.U8 R16, desc[UR36][R12.64+0x9] ;  /* 0x000009240c107981 */ /* 0x000ea4000c1e1100 */
[----:B--2---:R-:W-:-:S05]  /*59d0*/  PRMT R2, R16, 0x8880, RZ ;  /* 0x0000888010027816 */ /* 0x004fca00000000ff */
[----:B------:R-:W-:-:S07]  /*59e0*/  IMAD R2, R2, R18, RZ ;  /* 0x0000001202027224 */ /* 0x000fce00078e02ff */
.L_x_51:
[----:B------:R-:W-:Y:S05]  /*59f0*/  BSYNC B1 ;  /* 0x0000000000017941 */ /* 0x000fea0003800000 */
.L_x_50:
        /* <DEDUP_REMOVED lines=8> */
.L_x_53:
[----:B------:R-:W-:Y:S05]  /*5a80*/  BSYNC B1 ;  /* 0x0000000000017941 */ /* 0x000fea0003800000 */
.L_x_52:
        /* <DEDUP_REMOVED lines=8> */
.L_x_55:
[----:B------:R-:W-:Y:S05]  /*5b10*/  BSYNC B1 ;  /* 0x0000000000017941 */ /* 0x000fea0003800000 */
.L_x_54:
        /* <DEDUP_REMOVED lines=8> */
.L_x_57:
[----:B------:R-:W-:Y:S05]  /*5ba0*/  BSYNC B1 ;  /* 0x0000000000017941 */ /* 0x000fea0003800000 */
.L_x_56:
        /* <DEDUP_REMOVED lines=12> */
.L_x_59:
[----:B------:R-:W-:Y:S05]  /*5c70*/  BSYNC B1 ;  /* 0x0000000000017941 */ /* 0x000fea0003800000 */
.L_x_58:
        /* <DEDUP_REMOVED lines=8> */
.L_x_61:
[----:B------:R-:W-:Y:S05]  /*5d00*/  BSYNC B1 ;  /* 0x0000000000017941 */ /* 0x000fea0003800000 */
.L_x_60:
        /* <DEDUP_REMOVED lines=8> */
.L_x_63:
[----:B------:R-:W-:Y:S05]  /*5d90*/  BSYNC B1 ;  /* 0x0000000000017941 */ /* 0x000fea0003800000 */
.L_x_62:
        /* <DEDUP_REMOVED lines=8> */
.L_x_65:
[----:B------:R-:W-:Y:S05]  /*5e20*/  BSYNC B1 ;  /* 0x0000000000017941 */ /* 0x000fea0003800000 */
.L_x_64:
        /* <DEDUP_REMOVED lines=12> */
.L_x_67:
[----:B------:R-:W-:Y:S05]  /*5ef0*/  BSYNC B1 ;  /* 0x0000000000017941 */ /* 0x000fea0003800000 */
.L_x_66:
        /* <DEDUP_REMOVED lines=8> */
.L_x_69:
[----:B------:R-:W-:Y:S05]  /*5f80*/  BSYNC B1 ;  /* 0x0000000000017941 */ /* 0x000fea0003800000 */
.L_x_68:
        /* <DEDUP_REMOVED lines=8> */
.L_x_71:
[----:B------:R-:W-:Y:S05]  /*6010*/  BSYNC B1 ;  /* 0x0000000000017941 */ /* 0x000fea0003800000 */
.L_x_70:
        /* <DEDUP_REMOVED lines=8> */
.L_x_73:
[----:B------:R-:W-:Y:S05]  /*60a0*/  BSYNC B1 ;  /* 0x0000000000017941 */ /* 0x000fea0003800000 */
.L_x_72:
        /* <DEDUP_REMOVED lines=12> */
.L_x_75:
[----:B------:R-:W-:Y:S05]  /*6170*/  BSYNC B1 ;  /* 0x0000000000017941 */ /* 0x000fea0003800000 */
.L_x_74:
        /* <DEDUP_REMOVED lines=8> */
.L_x_77:
[----:B------:R-:W-:Y:S05]  /*6200*/  BSYNC B1 ;  /* 0x0000000000017941 */ /* 0x000fea0003800000 */
.L_x_76:
        /* <DEDUP_REMOVED lines=8> */
.L_x_79:
[----:B------:R-:W-:Y:S05]  /*6290*/  BSYNC B1 ;  /* 0x0000000000017941 */ /* 0x000fea0003800000 */
.L_x_78:
        /* <DEDUP_REMOVED lines=8> */
.L_x_81:
[----:B------:R-:W-:Y:S05]  /*6320*/  BSYNC B1 ;  /* 0x0000000000017941 */ /* 0x000fea0003800000 */
.L_x_80:
        /* <DEDUP_REMOVED lines=12> */
.L_x_83:
[----:B------:R-:W-:Y:S05]  /*63f0*/  BSYNC B1 ;  /* 0x0000000000017941 */ /* 0x000fea0003800000 */
.L_x_82:
        /* <DEDUP_REMOVED lines=8> */
.L_x_85:
[----:B------:R-:W-:Y:S05]  /*6480*/  BSYNC B1 ;  /* 0x0000000000017941 */ /* 0x000fea0003800000 */
.L_x_84:
        /* <DEDUP_REMOVED lines=8> */
.L_x_87:
[----:B------:R-:W-:Y:S05]  /*6510*/  BSYNC B1 ;  /* 0x0000000000017941 */ /* 0x000fea0003800000 */
.L_x_86:
        /* <DEDUP_REMOVED lines=8> */
.L_x_89:
[----:B------:R-:W-:Y:S05]  /*65a0*/  BSYNC B1 ;  /* 0x0000000000017941 */ /* 0x000fea0003800000 */
.L_x_88:
        /* <DEDUP_REMOVED lines=12> */
.L_x_91:
[----:B------:R-:W-:Y:S05]  /*6670*/  BSYNC B1 ;  /* 0x0000000000017941 */ /* 0x000fea0003800000 */
.L_x_90:
        /* <DEDUP_REMOVED lines=8> */
.L_x_93:
[----:B------:R-:W-:Y:S05]  /*6700*/  BSYNC B1 ;  /* 0x0000000000017941 */ /* 0x000fea0003800000 */
.L_x_92:
        /* <DEDUP_REMOVED lines=8> */
.L_x_95:
[----:B------:R-:W-:Y:S05]  /*6790*/  BSYNC B1 ;  /* 0x0000000000017941 */ /* 0x000fea0003800000 */
.L_x_94:
        /* <DEDUP_REMOVED lines=8> */
.L_x_97:
[----:B------:R-:W-:Y:S05]  /*6820*/  BSYNC B1 ;  /* 0x0000000000017941 */ /* 0x000fea0003800000 */
.L_x_96:
        /* <DEDUP_REMOVED lines=12> */
.L_x_99:
[----:B------:R-:W-:Y:S05]  /*68f0*/  BSYNC B1 ;  /* 0x0000000000017941 */ /* 0x000fea0003800000 */
.L_x_98:
        /* <DEDUP_REMOVED lines=8> */
.L_x_101:
[----:B------:R-:W-:Y:S05]  /*6980*/  BSYNC B1 ;  /* 0x0000000000017941 */ /* 0x000fea0003800000 */
.L_x_100:
        /* <DEDUP_REMOVED lines=8> */
.L_x_103:
[----:B------:R-:W-:Y:S05]  /*6a10*/  BSYNC B1 ;  /* 0x0000000000017941 */ /* 0x000fea0003800000 */
.L_x_102:
        /* <DEDUP_REMOVED lines=8> */
.L_x_105:
[----:B------:R-:W-:Y:S05]  /*6aa0*/  BSYNC B1 ;  /* 0x0000000000017941 */ /* 0x000fea0003800000 */
.L_x_104:
        /* <DEDUP_REMOVED lines=12> */
.L_x_107:
[----:B------:R-:W-:Y:S05]  /*6b70*/  BSYNC B1 ;  /* 0x0000000000017941 */ /* 0x000fea0003800000 */
.L_x_106:
        /* <DEDUP_REMOVED lines=8> */
.L_x_109:
[----:B------:R-:W-:Y:S05]  /*6c00*/  BSYNC B1 ;  /* 0x0000000000017941 */ /* 0x000fea0003800000 */
.L_x_108:
        /* <DEDUP_REMOVED lines=8> */
.L_x_111:
[----:B------:R-:W-:Y:S05]  /*6c90*/  BSYNC B1 ;  /* 0x0000000000017941 */ /* 0x000fea0003800000 */
.L_x_110:
        /* <DEDUP_REMOVED lines=8> */
.L_x_113:
[----:B------:R-:W-:Y:S05]  /*6d20*/  BSYNC B1 ;  /* 0x0000000000017941 */ /* 0x000fea0003800000 */
.L_x_112:
        /* <DEDUP_REMOVED lines=12> */
.L_x_115:
[----:B------:R-:W-:Y:S05]  /*6df0*/  BSYNC B1 ;  /* 0x0000000000017941 */ /* 0x000fea0003800000 */
.L_x_114:
        /* <DEDUP_REMOVED lines=8> */
.L_x_117:
[----:B------:R-:W-:Y:S05]  /*6e80*/  BSYNC B1 ;  /* 0x0000000000017941 */ /* 0x000fea0003800000 */
.L_x_116:
        /* <DEDUP_REMOVED lines=8> */
.L_x_119:
[----:B------:R-:W-:Y:S05]  /*6f10*/  BSYNC B1 ;  /* 0x0000000000017941 */ /* 0x000fea0003800000 */
.L_x_118:
        /* <DEDUP_REMOVED lines=8> */
.L_x_121:
[----:B------:R-:W-:Y:S05]  /*6fa0*/  BSYNC B1 ;  /* 0x0000000000017941 */ /* 0x000fea0003800000 */
.L_x_120:
        /* <DEDUP_REMOVED lines=12> */
.L_x_123:
[----:B------:R-:W-:Y:S05]  /*7070*/  BSYNC B1 ;  /* 0x0000000000017941 */ /* 0x000fea0003800000 */
.L_x_122:
        /* <DEDUP_REMOVED lines=8> */
.L_x_125:
[----:B------:R-:W-:Y:S05]  /*7100*/  BSYNC B1 ;  /* 0x0000000000017941 */ /* 0x000fea0003800000 */
.L_x_124:
        /* <DEDUP_REMOVED lines=8> */
.L_x_127:
[----:B------:R-:W-:Y:S05]  /*7190*/  BSYNC B1 ;  /* 0x0000000000017941 */ /* 0x000fea0003800000 */
.L_x_126:
        /* <DEDUP_REMOVED lines=8> */
.L_x_129:
[----:B------:R-:W-:Y:S05]  /*7220*/  BSYNC B1 ;  /* 0x0000000000017941 */ /* 0x000fea0003800000 */
.L_x_128:
        /* <DEDUP_REMOVED lines=12> */
.L_x_131:
[----:B------:R-:W-:Y:S05]  /*72f0*/  BSYNC B1 ;  /* 0x0000000000017941 */ /* 0x000fea0003800000 */
.L_x_130:
        /* <DEDUP_REMOVED lines=8> */
.L_x_133:
[----:B------:R-:W-:Y:S05]  /*7380*/  BSYNC B1 ;  /* 0x0000000000017941 */ /* 0x000fea0003800000 */
.L_x_132:
        /* <DEDUP_REMOVED lines=8> */
.L_x_135:
[----:B------:R-:W-:Y:S05]  /*7410*/  BSYNC B1 ;  /* 0x0000000000017941 */ /* 0x000fea0003800000 */
.L_x_134:
        /* <DEDUP_REMOVED lines=8> */
.L_x_137:
[----:B------:R-:W-:Y:S05]  /*74a0*/  BSYNC B1 ;  /* 0x0000000000017941 */ /* 0x000fea0003800000 */
.L_x_136:
        /* <DEDUP_REMOVED lines=12> */
.L_x_139:
[----:B------:R-:W-:Y:S05]  /*7570*/  BSYNC B1 ;  /* 0x0000000000017941 */ /* 0x000fea0003800000 */
.L_x_138:
        /* <DEDUP_REMOVED lines=8> */
.L_x_141:
[----:B------:R-:W-:Y:S05]  /*7600*/  BSYNC B1 ;  /* 0x0000000000017941 */ /* 0x000fea0003800000 */
.L_x_140:
[----:B-1----:R-:W2:Y:S01]  /*7610*/  LDL.LU R3, [R1+0xd0] ;  /* 0x0000d00001037983 */ /* 0x002ea20000300800 */
[----:B------:R-:W-:Y:S01]  /*7620*/  BSSY B1, `(.L_x_142) ;  /* 0x0000007000017945 */ /* 0x000fe20003800000 */
[----:B--2---:R-:W-:-:S05]  /*7630*/  @!P3 IMAD R3, R3, R17, R2 ;  /* 0x000000110303b224 */ /* 0x004fca00078e0202 */
[----:B------:R1:W-:Y:S01]  /*7640*/  @!P3 STG.E.U8 desc[UR36][R4.64+0x68], R3 ;  /* 0x000068030400b986 */ /* 0x0003e2000c101124 */
[----:B------:R-:W-:Y:S05]  /*7650*/  @P5 BRA `(.L_x_143) ;  /* 0x00000000000c5947 */ /* 0x000fea0003800000 */
[----:B------:R-:W1:Y:S02]  /*7660*/  LDG.E.U8 R16, desc[UR36][R14.64+0x69] ;  /* 0x000069240e107981 */ /* 0x000e64000c1e1100 */
[----:B-1----:R-:W-:-:S05]  /*7670*/  PRMT R3, R16, 0x8880, RZ ;  /* 0x0000888010037816 */ /* 0x002fca00000000ff */
[----:B------:R-:W-:-:S07]  /*7680*/  IMAD R2, R3, R18, RZ ;  /* 0x0000001203027224 */ /* 0x000fce00078e02ff */
.L_x_143:
[----:B------:R-:W-:Y:S05]  /*7690*/  BSYNC B1 ;  /* 0x0000000000017941 */ /* 0x000fea0003800000 */
.L_x_142:
        /* <DEDUP_REMOVED lines=8> */
.L_x_145:
[----:B------:R-:W-:Y:S05]  /*7720*/  BSYNC B1 ;  /* 0x0000000000017941 */ /* 0x000fea0003800000 */
.L_x_144:
        /* <DEDUP_REMOVED lines=9> */
[----:B------:R-:W1:Y:S02]  /*77c0*/  LDG.E.U8 R16, desc[UR36][R12.64+0x69] ;  /* 0x000069240c107981 */ /* 0x000e64000c1e1100 */
[----:B-1----:R-:W-:-:S05]  /*77d0*/  PRMT R3, R16, 0x8880, RZ ;  /* 0x0000888010037816 */ /* 0x002fca00000000ff */
[----:B------:R-:W-:-:S07]  /*77e0*/  IMAD R2, R3, R18, RZ ;  /* 0x0000001203027224 */ /* 0x000fce00078e02ff */
.L_x_147:
[----:B------:R-:W-:Y:S05]  /*77f0*/  BSYNC B1 ;  /* 0x0000000000017941 */ /* 0x000fea0003800000 */
.L_x_146:
        /* <DEDUP_REMOVED lines=8> */
.L_x_149:
[----:B------:R-:W-:Y:S05]  /*7880*/  BSYNC B1 ;  /* 0x0000000000017941 */ /* 0x000fea0003800000 */
.L_x_148:
        /* <DEDUP_REMOVED lines=8> */
.L_x_151:
[----:B------:R-:W-:Y:S05]  /*7910*/  BSYNC B1 ;  /* 0x0000000000017941 */ /* 0x000fea0003800000 */
.L_x_150:
        /* <DEDUP_REMOVED lines=8> */
.L_x_153:
[----:B------:R-:W-:Y:S05]  /*79a0*/  BSYNC B1 ;  /* 0x0000000000017941 */ /* 0x000fea0003800000 */
.L_x_152:
        /* <DEDUP_REMOVED lines=12> */
.L_x_155:
[----:B------:R-:W-:Y:S05]  /*7a70*/  BSYNC B1 ;  /* 0x0000000000017941 */ /* 0x000fea0003800000 */
.L_x_154:
        /* <DEDUP_REMOVED lines=8> */
.L_x_157:
[----:B------:R-:W-:Y:S05]  /*7b00*/  BSYNC B1 ;  /* 0x0000000000017941 */ /* 0x000fea0003800000 */
.L_x_156:
        /* <DEDUP_REMOVED lines=8> */
.L_x_159:
[----:B------:R-:W-:Y:S05]  /*7b90*/  BSYNC B1 ;  /* 0x0000000000017941 */ /* 0x000fea0003800000 */
.L_x_158:
        /* <DEDUP_REMOVED lines=8> */
.L_x_161:
[----:B------:R-:W-:Y:S05]  /*7c20*/  BSYNC B1 ;  /* 0x0000000000017941 */ /* 0x000fea0003800000 */
.L_x_160:
        /* <DEDUP_REMOVED lines=12> */
.L_x_163:
[----:B------:R-:W-:Y:S05]  /*7cf0*/  BSYNC B1 ;  /* 0x0000000000017941 */ /* 0x000fea0003800000 */
.L_x_162:
        /* <DEDUP_REMOVED lines=8> */
.L_x_165:
[----:B------:R-:W-:Y:S05]  /*7d80*/  BSYNC B1 ;  /* 0x0000000000017941 */ /* 0x000fea0003800000 */
.L_x_164:
        /* <DEDUP_REMOVED lines=8> */
.L_x_167:
[----:B------:R-:W-:Y:S05]  /*7e10*/  BSYNC B1 ;  /* 0x0000000000017941 */ /* 0x000fea0003800000 */
.L_x_166:
        /* <DEDUP_REMOVED lines=8> */
.L_x_169:
[----:B------:R-:W-:Y:S05]  /*7ea0*/  BSYNC B1 ;  /* 0x0000000000017941 */ /* 0x000fea0003800000 */
.L_x_168:
        /* <DEDUP_REMOVED lines=12> */
.L_x_171:
[----:B------:R-:W-:Y:S05]  /*7f70*/  BSYNC B1 ;  /* 0x0000000000017941 */ /* 0x000fea0003800000 */
.L_x_170:
        /* <DEDUP_REMOVED lines=8> */
.L_x_173:
[----:B------:R-:W-:Y:S05]  /*8000*/  BSYNC B1 ;  /* 0x0000000000017941 */ /* 0x000fea0003800000 */
.L_x_172:
        /* <DEDUP_REMOVED lines=8> */
.L_x_175:
[----:B------:R-:W-:Y:S05]  /*8090*/  BSYNC B1 ;  /* 0x0000000000017941 */ /* 0x000fea0003800000 */
.L_x_174:
        /* <DEDUP_REMOVED lines=8> */
.L_x_177:
[----:B------:R-:W-:Y:S05]  /*8120*/  BSYNC B1 ;  /* 0x0000000000017941 */ /* 0x000fea0003800000 */
.L_x_176:
        /* <DEDUP_REMOVED lines=12> */
.L_x_179:
[----:B------:R-:W-:Y:S05]  /*81f0*/  BSYNC B1 ;  /* 0x0000000000017941 */ /* 0x000fea0003800000 */
.L_x_178:
        /* <DEDUP_REMOVED lines=8> */
.L_x_181:
[----:B------:R-:W-:Y:S05]  /*8280*/  BSYNC B1 ;  /* 0x0000000000017941 */ /* 0x000fea0003800000 */
.L_x_180:
        /* <DEDUP_REMOVED lines=8> */
.L_x_183:
[----:B------:R-:W-:Y:S05]  /*8310*/  BSYNC B1 ;  /* 0x0000000000017941 */ /* 0x000fea0003800000 */
.L_x_182:
        /* <DEDUP_REMOVED lines=8> */
.L_x_185:
[----:B------:R-:W-:Y:S05]  /*83a0*/  BSYNC B1 ;  /* 0x0000000000017941 */ /* 0x000fea0003800000 */
.L_x_184:
        /* <DEDUP_REMOVED lines=12> */
.L_x_187:
[----:B------:R-:W-:Y:S05]  /*8470*/  BSYNC B1 ;  /* 0x0000000000017941 */ /* 0x000fea0003800000 */
.L_x_186:
        /* <DEDUP_REMOVED lines=8> */
.L_x_189:
[----:B------:R-:W-:Y:S05]  /*8500*/  BSYNC B1 ;  /* 0x0000000000017941 */ /* 0x000fea0003800000 */
.L_x_188:
        /* <DEDUP_REMOVED lines=8> */
.L_x_191:
[----:B------:R-:W-:Y:S05]  /*8590*/  BSYNC B1 ;  /* 0x0000000000017941 */ /* 0x000fea0003800000 */
.L_x_190:
        /* <DEDUP_REMOVED lines=8> */
.L_x_193:
[----:B------:R-:W-:Y:S05]  /*8620*/  BSYNC B1 ;  /* 0x0000000000017941 */ /* 0x000fea0003800000 */
.L_x_192:
        /* <DEDUP_REMOVED lines=12> */
.L_x_195:
[----:B------:R-:W-:Y:S05]  /*86f0*/  BSYNC B1 ;  /* 0x0000000000017941 */ /* 0x000fea0003800000 */
.L_x_194:
        /* <DEDUP_REMOVED lines=8> */
.L_x_197:
[----:B------:R-:W-:Y:S05]  /*8780*/  BSYNC B1 ;  /* 0x0000000000017941 */ /* 0x000fea0003800000 */
.L_x_196:
        /* <DEDUP_REMOVED lines=8> */
.L_x_199:
[----:B------:R-:W-:Y:S05]  /*8810*/  BSYNC B1 ;  /* 0x0000000000017941 */ /* 0x000fea0003800000 */
.L_x_198:
        /* <DEDUP_REMOVED lines=8> */
.L_x_201:
[----:B------:R-:W-:Y:S05]  /*88a0*/  BSYNC B1 ;  /* 0x0000000000017941 */ /* 0x000fea0003800000 */
.L_x_200:
        /* <DEDUP_REMOVED lines=12> */
.L_x_203:
[----:B------:R-:W-:Y:S05]  /*8970*/  BSYNC B1 ;  /* 0x0000000000017941 */ /* 0x000fea0003800000 */
.L_x_202:
        /* <DEDUP_REMOVED lines=8> */
.L_x_205:
[----:B------:R-:W-:Y:S05]  /*8a00*/  BSYNC B1 ;  /* 0x0000000000017941 */ /* 0x000fea0003800000 */
.L_x_204:
        /* <DEDUP_REMOVED lines=8> */
.L_x_207:
[----:B------:R-:W-:Y:S05]  /*8a90*/  BSYNC B1 ;  /* 0x0000000000017941 */ /* 0x000fea0003800000 */
.L_x_206:
        /* <DEDUP_REMOVED lines=8> */
.L_x_209:
[----:B------:R-:W-:Y:S05]  /*8b20*/  BSYNC B1 ;  /* 0x0000000000017941 */ /* 0x000fea0003800000 */
.L_x_208:
        /* <DEDUP_REMOVED lines=12> */
.L_x_211:
[----:B------:R-:W-:Y:S05]  /*8bf0*/  BSYNC B1 ;  /* 0x0000000000017941 */ /* 0x000fea0003800000 */
.L_x_210:
        /* <DEDUP_REMOVED lines=8> */
.L_x_213:
[----:B------:R-:W-:Y:S05]  /*8c80*/  BSYNC B1 ;  /* 0x0000000000017941 */ /* 0x000fea0003800000 */
.L_x_212:
        /* <DEDUP_REMOVED lines=8> */
.L_x_215:
[----:B------:R-:W-:Y:S05]  /*8d10*/  BSYNC B1 ;  /* 0x0000000000017941 */ /* 0x000fea0003800000 */
.L_x_214:
        /* <DEDUP_REMOVED lines=8> */
.L_x_217:
[----:B------:R-:W-:Y:S05]  /*8da0*/  BSYNC B1 ;  /* 0x0000000000017941 */ /* 0x000fea0003800000 */
.L_x_216:
        /* <DEDUP_REMOVED lines=12> */
.L_x_219:
[----:B------:R-:W-:Y:S05]  /*8e70*/  BSYNC B1 ;  /* 0x0000000000017941 */ /* 0x000fea0003800000 */
.L_x_218:
        /* <DEDUP_REMOVED lines=8> */
.L_x_221:
[----:B------:R-:W-:Y:S05]  /*8f00*/  BSYNC B1 ;  /* 0x0000000000017941 */ /* 0x000fea0003800000 */
.L_x_220:
        /* <DEDUP_REMOVED lines=8> */
.L_x_223:
[----:B------:R-:W-:Y:S05]  /*8f90*/  BSYNC B1 ;  /* 0x0000000000017941 */ /* 0x000fea0003800000 */
.L_x_222:
        /* <DEDUP_REMOVED lines=8> */
.L_x_225:
[----:B------:R-:W-:Y:S05]  /*9020*/  BSYNC B1 ;  /* 0x0000000000017941 */ /* 0x000fea0003800000 */
.L_x_224:
        /* <DEDUP_REMOVED lines=12> */
.L_x_227:
[----:B------:R-:W-:Y:S05]  /*90f0*/  BSYNC B1 ;  /* 0x0000000000017941 */ /* 0x000fea0003800000 */
.L_x_226:
        /* <DEDUP_REMOVED lines=8> */
.L_x_229:
[----:B------:R-:W-:Y:S05]  /*9180*/  BSYNC B1 ;  /* 0x0000000000017941 */ /* 0x000fea0003800000 */
.L_x_228:
        /* <DEDUP_REMOVED lines=8> */
.L_x_231:
[----:B------:R-:W-:Y:S05]  /*9210*/  BSYNC B1 ;  /* 0x0000000000017941 */ /* 0x000fea0003800000 */
.L_x_230:
        /* <DEDUP_REMOVED lines=8> */
.L_x_233:
[----:B------:R-:W-:Y:S05]  /*92a0*/  BSYNC B1 ;  /* 0x0000000000017941 */ /* 0x000fea0003800000 */
.L_x_232:
        /* <DEDUP_REMOVED lines=12> */
.L_x_235:
[----:B------:R-:W-:Y:S05]  /*9370*/  BSYNC B1 ;  /* 0x0000000000017941 */ /* 0x000fea0003800000 */
.L_x_234:
        /* <DEDUP_REMOVED lines=8> */
.L_x_237:
[----:B------:R-:W-:Y:S05]  /*9400*/  BSYNC B1 ;  /* 0x0000000000017941 */ /* 0x000fea0003800000 */
.L_x_236:
        /* <DEDUP_REMOVED lines=8> */
.L_x_239:
[----:B------:R-:W-:Y:S05]  /*9490*/  BSYNC B1 ;  /* 0x0000000000017941 */ /* 0x000fea0003800000 */
.L_x_238:
        /* <DEDUP_REMOVED lines=8> */
.L_x_241:
[----:B------:R-:W-:Y:S05]  /*9520*/  BSYNC B1 ;  /* 0x0000000000017941 */ /* 0x000fea0003800000 */
.L_x_240:
        /* <DEDUP_REMOVED lines=12> */
.L_x_243:
[----:B------:R-:W-:Y:S05]  /*95f0*/  BSYNC B1 ;  /* 0x0000000000017941 */ /* 0x000fea0003800000 */
.L_x_242:
        /* <DEDUP_REMOVED lines=8> */
.L_x_245:
[----:B------:R-:W-:Y:S05]  /*9680*/  BSYNC B1 ;  /* 0x0000000000017941 */ /* 0x000fea0003800000 */
.L_x_244:
        /* <DEDUP_REMOVED lines=8> */
.L_x_247:
[----:B------:R-:W-:Y:S05]  /*9710*/  BSYNC B1 ;  /* 0x0000000000017941 */ /* 0x000fea0003800000 */
.L_x_246:
        /* <DEDUP_REMOVED lines=8> */
.L_x_249:
[----:B------:R-:W-:Y:S05]  /*97a0*/  BSYNC B1 ;  /* 0x0000000000017941 */ /* 0x000fea0003800000 */
.L_x_248:
        /* <DEDUP_REMOVED lines=12> */
.L_x_251:
[----:B------:R-:W-:Y:S05]  /*9870*/  BSYNC B1 ;  /* 0x0000000000017941 */ /* 0x000fea0003800000 */
.L_x_250:
        /* <DEDUP_REMOVED lines=8> */
.L_x_253:
[----:B------:R-:W-:Y:S05]  /*9900*/  BSYNC B1 ;  /* 0x0000000000017941 */ /* 0x000fea0003800000 */
.L_x_252:
        /* <DEDUP_REMOVED lines=8> */
.L_x_255:
[----:B------:R-:W-:Y:S05]  /*9990*/  BSYNC B1 ;  /* 0x0000000000017941 */ /* 0x000fea0003800000 */
.L_x_254:
        /* <DEDUP_REMOVED lines=8> */
.L_x_257:
[----:B------:R-:W-:Y:S05]  /*9a20*/  BSYNC B1 ;  /* 0x0000000000017941 */ /* 0x000fea0003800000 */
.L_x_256:
        /* <DEDUP_REMOVED lines=12> */
.L_x_259:
[----:B------:R-:W-:Y:S05]  /*9af0*/  BSYNC B1 ;  /* 0x0000000000017941 */ /* 0x000fea0003800000 */
.L_x_258:
        /* <DEDUP_REMOVED lines=8> */
.L_x_261:
[----:B------:R-:W-:Y:S05]  /*9b80*/  BSYNC B1 ;  /* 0x0000000000017941 */ /* 0x000fea0003800000 */
.L_x_260:
        /* <DEDUP_REMOVED lines=8> */
.L_x_263:
[----:B------:R-:W-:Y:S05]  /*9c10*/  BSYNC B1 ;  /* 0x0000000000017941 */ /* 0x000fea0003800000 */
.L_x_262:
        /* <DEDUP_REMOVED lines=8> */
.L_x_265:
[----:B------:R-:W-:Y:S05]  /*9ca0*/  BSYNC B1 ;  /* 0x0000000000017941 */ /* 0x000fea0003800000 */
.L_x_264:
        /* <DEDUP_REMOVED lines=12> */
.L_x_267:
[----:B------:R-:W-:Y:S05]  /*9d70*/  BSYNC B1 ;  /* 0x0000000000017941 */ /* 0x000fea0003800000 */
.L_x_266:
        /* <DEDUP_REMOVED lines=8> */
.L_x_269:
[----:B------:R-:W-:Y:S05]  /*9e00*/  BSYNC B1 ;  /* 0x0000000000017941 */ /* 0x000fea0003800000 */
.L_x_268:
        /* <DEDUP_REMOVED lines=8> */
.L_x_271:
[----:B------:R-:W-:Y:S05]  /*9e90*/  BSYNC B1 ;  /* 0x0000000000017941 */ /* 0x000fea0003800000 */
.L_x_270:
        /* <DEDUP_REMOVED lines=8> */
.L_x_273:
[----:B------:R-:W-:Y:S05]  /*9f20*/  BSYNC B1 ;  /* 0x0000000000017941 */ /* 0x000fea0003800000 */
.L_x_272:
        /* <DEDUP_REMOVED lines=12> */
.L_x_275:
[----:B------:R-:W-:Y:S05]  /*9ff0*/  BSYNC B1 ;  /* 0x0000000000017941 */ /* 0x000fea0003800000 */
.L_x_274:
        /* <DEDUP_REMOVED lines=8> */
.L_x_277:
[----:B------:R-:W-:Y:S05]  /*a080*/  BSYNC B1 ;  /* 0x0000000000017941 */ /* 0x000fea0003800000 */
.L_x_276:
        /* <DEDUP_REMOVED lines=8> */
.L_x_279:
[----:B------:R-:W-:Y:S05]  /*a110*/  BSYNC B1 ;  /* 0x0000000000017941 */ /* 0x000fea0003800000 */
.L_x_278:
        /* <DEDUP_REMOVED lines=8> */
.L_x_281:
[----:B------:R-:W-:Y:S05]  /*a1a0*/  BSYNC B1 ;  /* 0x0000000000017941 */ /* 0x000fea0003800000 */
.L_x_280:
[----:B-1----:R-:W2:Y:S01]  /*a1b0*/  LDL.LU R3, [R1+0x1e8] ;  /* 0x0001e80001037983 */ /* 0x002ea20000300800 */
[----:B------:R-:W-:Y:S01]  /*a1c0*/  ISETP.LT.OR P3, PT, R0, 0xf2, !P0 ;  /* 0x000000f20000780c */ /* 0x000fe20004761670 */
[----:B------:R-:W-:Y:S01]  /*a1d0*/  BSSY B1, `(.L_x_282) ;  /* 0x000000b000017945 */ /* 0x000fe20003800000 */
[----:B------:R-:W-:Y:S02]  /*a1e0*/  IADD3 R161, P4, R160, 0x80, RZ ;  /* 0x00000080a0a17810 */ /* 0x000fe40007f9e0ff */
[----:B------:R-:W-:Y:S01]  /*a1f0*/  ISETP.LT.OR P5, PT, R0, 0xf9, !P0 ;  /* 0x000000f90000780c */ /* 0x000fe200047a1670 */
[----:B--2---:R-:W-:-:S05]  /*a200*/  @!P2 IMAD R3, R3, R17, R2 ;  /* 0x000000110303a224 */ /* 0x004fca00078e0202 */
[----:B------:R1:W-:Y:S01]  /*a210*/  @!P2 STG.E.U8 desc[UR36][R10.64+0xf0], R3 ;  /* 0x0000f0030a00a986 */ /* 0x0003e2000c101124 */
[C---:B------:R-:W-:Y:S02]  /*a220*/  ISETP.LT.OR P2, PT, R0.reuse, 0xf9, !P1 ;  /* 0x000000f90000780c */ /* 0x040fe40004f41670 */
[----:B------:R-:W-:Y:S01]  /*a230*/  ISETP.LT.OR P1, PT, R0, 0xfa, !P1 ;  /* 0x000000fa0000780c */ /* 0x000fe20004f21670 */
[----:B------:R-:W-:-:S12]  /*a240*/  @P3 BRA `(.L_x_283) ;  /* 0x00000000000c3947 */ /* 0x000fd80003800000 */
[----:B------:R-:W1:Y:S02]  /*a250*/  LDG.E.U8 R16, desc[UR36][R12.64+0xf1] ;  /* 0x0000f1240c107981 */ /* 0x000e64000c1e1100 */
[----:B-1----:R-:W-:-:S05]  /*a260*/  PRMT R3, R16, 0x8880, RZ ;  /* 0x0000888010037816 */ /* 0x002fca00000000ff */
[----:B------:R-:W-:-:S07]  /*a270*/  IMAD R2, R3, R18, RZ ;  /* 0x0000001203027224 */ /* 0x000fce00078e02ff */
.L_x_283:
[----:B------:R-:W-:Y:S05]  /*a280*/  BSYNC B1 ;  /* 0x0000000000017941 */ /* 0x000fea0003800000 */
.L_x_282:
        /* <DEDUP_REMOVED lines=8> */
.L_x_285:
[----:B------:R-:W-:Y:S05]  /*a310*/  BSYNC B1 ;  /* 0x0000000000017941 */ /* 0x000fea0003800000 */
.L_x_284:
        /* <DEDUP_REMOVED lines=8> */
.L_x_287:
[----:B------:R-:W-:Y:S05]  /*a3a0*/  BSYNC B1 ;  /* 0x0000000000017941 */ /* 0x000fea0003800000 */
.L_x_286:
[----:B-1----:R-:W2:Y:S01]  /*a3b0*/  LDL.LU R3, [R1+0x1f4] ;  /* 0x0001f40001037983 */ /* 0x002ea20000300800 */
[----:B0-----:R-:W-:Y:S01]  /*a3c0*/  IMAD.X R15, RZ, RZ, UR9, P4 ;  /* 0x00000009ff0f7e24 */ /* 0x001fe2000a0e06ff */
[----:B------:R-:W-:Y:S01]  /*a3d0*/  BSSY B1, `(.L_x_288) ;  /* 0x0000009000017945 */ /* 0x000fe20003800000 */
[----:B------:R-:W-:Y:S02]  /*a3e0*/  ISETP.LT.OR P0, PT, R0, 0xfa, !P0 ;  /* 0x000000fa0000780c */ /* 0x000fe40004701670 */
[----:B------:R-:W-:Y:S02]  /*a3f0*/  IMAD R14, R15, R20, RZ ;  /* 0x000000140f0e7224 */ /* 0x000fe400078e02ff */
[----:B--2---:R-:W-:-:S05]  /*a400*/  @!P1 IMAD R3, R3, R17, R2 ;  /* 0x0000001103039224 */ /* 0x004fca00078e0202 */
[----:B------:R0:W-:Y:S01]  /*a410*/  @!P1 STG.E.U8 desc[UR36][R4.64+0xf9], R3 ;  /* 0x0000f90304009986 */ /* 0x0001e2000c101124 */
[----:B------:R-:W-:Y:S05]  /*a420*/  @P5 BRA `(.L_x_289) ;  /* 0x00000000000c5947 */ /* 0x000fea0003800000 */
[----:B------:R-:W0:Y:S02]  /*a430*/  LDG.E.U8 R16, desc[UR36][R12.64+0xf8] ;  /* 0x0000f8240c107981 */ /* 0x000e24000c1e1100 */
[----:B0-----:R-:W-:-:S05]  /*a440*/  PRMT R3, R16, 0x8880, RZ ;  /* 0x0000888010037816 */ /* 0x001fca00000000ff */
[----:B------:R-:W-:-:S07]  /*a450*/  IMAD R2, R3, R18, RZ ;  /* 0x0000001203027224 */ /* 0x000fce00078e02ff */
.L_x_289:
[----:B------:R-:W-:Y:S05]  /*a460*/  BSYNC B1 ;  /* 0x0000000000017941 */ /* 0x000fea0003800000 */
.L_x_288:
[----:B0-----:R-:W2:Y:S01]  /*a470*/  LDL.LU R3, [R1+0x1f8] ;  /* 0x0001f80001037983 */ /* 0x001ea20000300800 */
[----:B------:R-:W-:Y:S01]  /*a480*/  BSSY B1, `(.L_x_290) ;  /* 0x000000a000017945 */ /* 0x000fe20003800000 */
[C---:B------:R-:W-:Y:S02]  /*a490*/  IMAD R15, R161.reuse, R21, R14 ;  /* 0x00000015a10f7224 */ /* 0x040fe400078e020e */
[----:B------:R-:W-:-:S04]  /*a4a0*/  IMAD.WIDE.U32 R158, R161, R20, R158 ;  /* 0x00000014a19e7225 */ /* 0x000fc800078e009e */
[----:B------:R-:W-:-:S04]  /*a4b0*/  IMAD.WIDE.U32 R20, R161, R20, R152 ;  /* 0x00000014a1147225 */ /* 0x000fc800078e0098 */
[----:B--2---:R-:W-:-:S05]  /*a4c0*/  @!P5 IMAD R3, R3, R17, R2 ;  /* 0x000000110303d224 */ /* 0x004fca00078e0202 */
[----:B------:R0:W-:Y:S01]  /*a4d0*/  @!P5 STG.E.U8 desc[UR36][R10.64+0xf8], R3 ;  /* 0x0000f8030a00d986 */ /* 0x0001e2000c101124 */
[----:B------:R-:W-:Y:S05]  /*a4e0*/  @P0 BRA `(.L_x_291) ;  /* 0x00000000000c0947 */ /* 0x000fea0003800000 */
[----:B------:R-:W0:Y:S02]  /*a4f0*/  LDG.E.U8 R16, desc[UR36][R12.64+0xf9] ;  /* 0x0000f9240c107981 */ /* 0x000e24000c1e1100 */
[----:B0-----:R-:W-:-:S05]  /*a500*/  PRMT R3, R16, 0x8880, RZ ;  /* 0x0000888010037816 */ /* 0x001fca00000000ff */
[----:B------:R-:W-:-:S07]  /*a510*/  IMAD R2, R3, R18, RZ ;  /* 0x0000001203027224 */ /* 0x000fce00078e02ff */
.L_x_291:
[----:B------:R-:W-:Y:S05]  /*a520*/  BSYNC B1 ;  /* 0x0000000000017941 */ /* 0x000fea0003800000 */
.L_x_290:
[----:B0-----:R-:W2:Y:S01]  /*a530*/  LDL.LU R3, [R1+0x1fc] ;  /* 0x0001fc0001037983 */ /* 0x001ea20000300800 */
[----:B------:R-:W-:Y:S01]  /*a540*/  ISETP.GE.AND P2, PT, R154, 0x81, PT ;  /* 0x000000819a00780c */ /* 0x000fe20003f46270 */
[----:B------:R-:W-:Y:S01]  /*a550*/  BSSY B1, `(.L_x_292) ;  /* 0x000000d000017945 */ /* 0x000fe20003800000 */
[-C--:B------:R-:W-:Y:S02]  /*a560*/  IADD3 R4, P5, R20, R22.reuse, RZ ;  /* 0x0000001614047210 */ /* 0x080fe40007fbe0ff */
[----:B------:R-:W-:Y:S02]  /*a570*/  ISETP.GE.AND P1, PT, R154, 0x89, PT ;  /* 0x000000899a00780c */ /* 0x000fe40003f26270 */
[----:B------:R-:W-:Y:S02]  /*a580*/  IADD3.X R5, R23, R21, R15, P5, !PT ;  /* 0x0000001517057210 */ /* 0x000fe40002ffe40f */
[----:B------:R-:W-:Y:S02]  /*a590*/  IADD3 R22, P4, P3, R156, R22, R158 ;  /* 0x000000169c167210 */ /* 0x000fe40007b9e09e */
[----:B------:R-:W-:Y:S01]  /*a5a0*/  ISETP.LT.OR P5, PT, R0, 0x2, !P2 ;  /* 0x000000020000780c */ /* 0x000fe200057a1670 */
[----:B--2---:R-:W-:-:S05]  /*a5b0*/  @!P0 IMAD R3, R3, R17, R2 ;  /* 0x0000001103038224 */ /* 0x004fca00078e0202 */
[----:B------:R0:W-:Y:S01]  /*a5c0*/  @!P0 STG.E.U8 desc[UR36][R10.64+0xf9], R3 ;  /* 0x0000f9030a008986 */ /* 0x0001e2000c101124 */
[----:B------:R-:W-:-:S13]  /*a5d0*/  ISETP.LT.OR P0, PT, R0, 0x1, !P2 ;  /* 0x000000010000780c */ /* 0x000fda0005701670 */
[----:B0-----:R-:W-:Y:S05]  /*a5e0*/  @P0 BRA `(.L_x_293) ;  /* 0x00000000000c0947 */ /* 0x001fea0003800000 */
[----:B------:R-:W2:Y:S02]  /*a5f0*/  LDG.E.U8 R16, desc[UR36][R4.64] ;  /* 0x0000002404107981 */ /* 0x000ea4000c1e1100 */
[----:B--2---:R-:W-:-:S05]  /*a600*/  PRMT R3, R16, 0x8880, RZ ;  /* 0x0000888010037816 */ /* 0x004fca00000000ff */
[----:B------:R-:W-:-:S07]  /*a610*/  IMAD R2, R3, R18, RZ ;  /* 0x0000001203027224 */ /* 0x000fce00078e02ff */
.L_x_293:
[----:B------:R-:W-:Y:S05]  /*a620*/  BSYNC B1 ;  /* 0x0000000000017941 */ /* 0x000fea0003800000 */
.L_x_292:
[----:B------:R-:W-:Y:S01]  /*a630*/  @!P0 IMAD R3, R24, R17, R2 ;  /* 0x0000001118038224 */ /* 0x000fe200078e0202 */
[----:B------:R-:W-:Y:S01]  /*a640*/  BSSY B1, `(.L_x_294) ;  /* 0x0000007000017945 */ /* 0x000fe20003800000 */
[----:B------:R-:W-:-:S03]  /*a650*/  IADD3 R158, R15, R159, RZ ;  /* 0x0000009f0f9e7210 */ /* 0x000fc60007ffe0ff */
[----:B------:R0:W-:Y:S01]  /*a660*/  @!P0 STG.E.U8 desc[UR36][R6.64], R3 ;  /* 0x0000000306008986 */ /* 0x0001e2000c101124 */
[----:B------:R-:W-:Y:S05]  /*a670*/  @P5 BRA `(.L_x_295) ;  /* 0x00000000000c5947 */ /* 0x000fea0003800000 */
[----:B------:R-:W0:Y:S02]  /*a680*/  LDG.E.U8 R16, desc[UR36][R4.64+0x1] ;  /* 0x0000012404107981 */ /* 0x000e24000c1e1100 */
[----:B0-----:R-:W-:-:S05]  /*a690*/  PRMT R3, R16, 0x8880, RZ ;  /* 0x0000888010037816 */ /* 0x001fca00000000ff */
[----:B------:R-:W-:-:S07]  /*a6a0*/  IMAD R2, R3, R18, RZ ;  /* 0x0000001203027224 */ /* 0x000fce00078e02ff */
.L_x_295:
[----:B------:R-:W-:Y:S05]  /*a6b0*/  BSYNC B1 ;  /* 0x0000000000017941 */ /* 0x000fea0003800000 */
.L_x_294:
[C---:B------:R-:W-:Y:S01]  /*a6c0*/  ISETP.LT.OR P0, PT, R0.reuse, 0x1, !P1 ;  /* 0x000000010000780c */ /* 0x040fe20004f01670 */
[----:B------:R-:W-:Y:S01]  /*a6d0*/  @!P5 IMAD R25, R25, R17, R2 ;  /* 0x000000111919d224 */ /* 0x000fe200078e0202 */
[----:B------:R-:W-:Y:S01]  /*a6e0*/  BSSY B1, `(.L_x_296) ;  /* 0x000000a000017945 */ /* 0x000fe20003800000 */
[----:B------:R-:W-:Y:S02]  /*a6f0*/  IADD3.X R23, R153, R23, R158, P4, P3 ;  /* 0x0000001799177210 */ /* 0x000fe400027e649e */
[C---:B------:R-:W-:Y:S01]  /*a700*/  ISETP.LT.OR P4, PT, R0.reuse, 0x2, !P1 ;  /* 0x000000020000780c */ /* 0x040fe20004f81670 */
[----:B------:R1:W-:Y:S01]  /*a710*/  @!P5 STG.E.U8 desc[UR36][R6.64+0x1], R25 ;  /* 0x000001190600d986 */ /* 0x0003e2000c101124 */
[C---:B------:R-:W-:Y:S02]  /*a720*/  ISETP.LT.OR P5, PT, R0.reuse, 0x9, !P2 ;  /* 0x000000090000780c */ /* 0x040fe400057a1670 */
[----:B------:R-:W-:-:S04]  /*a730*/  ISETP.LT.OR P3, PT, R0, 0xa, !P2 ;  /* 0x0000000a0000780c */ /* 0x000fc80005761670 */
[----:B------:R-:W-:Y:S09]  /*a740*/  @P0 BRA `(.L_x_297) ;  /* 0x00000000000c0947 */ /* 0x000ff20003800000 */
[----:B------:R-:W0:Y:S02]  /*a750*/  LDG.E.U8 R16, desc[UR36][R22.64] ;  /* 0x0000002416107981 */ /* 0x000e24000c1e1100 */
[----:B0-----:R-:W-:-:S05]  /*a760*/  PRMT R3, R16, 0x8880, RZ ;  /* 0x0000888010037816 */ /* 0x001fca00000000ff */
[----:B------:R-:W-:-:S07]  /*a770*/  IMAD R2, R3, R18, RZ ;  /* 0x0000001203027224 */ /* 0x000fce00078e02ff */
.L_x_297:
[----:B------:R-:W-:Y:S05]  /*a780*/  BSYNC B1 ;  /* 0x0000000000017941 */ /* 0x000fea0003800000 */
.L_x_296:
[----:B0-----:R-:W-:Y:S01]  /*a790*/  @!P0 IMAD R3, R26, R17, R2 ;  /* 0x000000111a038224 */ /* 0x001fe200078e0202 */
[----:B------:R-:W-:Y:S04]  /*a7a0*/  BSSY B1, `(.L_x_298) ;  /* 0x0000006000017945 */ /* 0x000fe80003800000 */
[----:B------:R0:W-:Y:S01]  /*a7b0*/  @!P0 STG.E.U8 desc[UR36][R8.64], R3 ;  /* 0x0000000308008986 */ /* 0x0001e2000c101124 */
[----:B------:R-:W-:Y:S05]  /*a7c0*/  @P4 BRA `(.L_x_299) ;  /* 0x00000000000c4947 */ /* 0x000fea0003800000 */
[----:B------:R-:W0:Y:S02]  /*a7d0*/  LDG.E.U8 R16, desc[UR36][R22.64+0x1] ;  /* 0x0000012416107981 */ /* 0x000e24000c1e1100 */
[----:B0-----:R-:W-:-:S05]  /*a7e0*/  PRMT R3, R16, 0x8880, RZ ;  /* 0x0000888010037816 */ /* 0x001fca00000000ff */
[----:B------:R-:W-:-:S07]  /*a7f0*/  IMAD R2, R3, R18, RZ ;  /* 0x0000001203027224 */ /* 0x000fce00078e02ff */
.L_x_299:
[----:B------:R-:W-:Y:S05]  /*a800*/  BSYNC B1 ;  /* 0x0000000000017941 */ /* 0x000fea0003800000 */
.L_x_298:
[----:B------:R-:W-:Y:S01]  /*a810*/  @!P4 IMAD R27, R27, R17, R2 ;  /* 0x000000111b1bc224 */ /* 0x000fe200078e0202 */
[----:B------:R-:W-:Y:S04]  /*a820*/  BSSY B1, `(.L_x_300) ;  /* 0x0000006000017945 */ /* 0x000fe80003800000 */
[----:B------:R2:W-:Y:S01]  /*a830*/  @!P4 STG.E.U8 desc[UR36][R8.64+0x1], R27 ;  /* 0x0000011b0800c986 */ /* 0x0005e2000c101124 */
[----:B------:R-:W-:Y:S05]  /*a840*/  @P5 BRA `(.L_x_301) ;  /* 0x00000000000c5947 */ /* 0x000fea0003800000 */
[----:B------:R-:W0:Y:S02]  /*a850*/  LDG.E.U8 R16, desc[UR36][R4.64+0x8] ;  /* 0x0000082404107981 */ /* 0x000e24000c1e1100 */
[----:B0-----:R-:W-:-:S05]  /*a860*/  PRMT R3, R16, 0x8880, RZ ;  /* 0x0000888010037816 */ /* 0x001fca00000000ff */
[----:B------:R-:W-:-:S07]  /*a870*/  IMAD R2, R3, R18, RZ ;  /* 0x0000001203027224 */ /* 0x000fce00078e02ff */
.L_x_301:
[----:B------:R-:W-:Y:S05]  /*a880*/  BSYNC B1 ;  /* 0x0000000000017941 */ /* 0x000fea0003800000 */
.L_x_300:
[----:B0-----:R-:W-:Y:S01]  /*a890*/  @!P5 IMAD R3, R28, R17, R2 ;  /* 0x000000111c03d224 */ /* 0x001fe200078e0202 */
[----:B------:R-:W-:Y:S04]  /*a8a0*/  BSSY B1, `(.L_x_302) ;  /* 0x0000006000017945 */ /* 0x000fe80003800000 */
[----:B------:R0:W-:Y:S01]  /*a8b0*/  @!P5 STG.E.U8 desc[UR36][R6.64+0x8], R3 ;  /* 0x000008030600d986 */ /* 0x0001e2000c101124 */
[----:B------:R-:W-:Y:S05]  /*a8c0*/  @P3 BRA `(.L_x_303) ;  /* 0x00000000000c3947 */ /* 0x000fea0003800000 */
[----:B------:R-:W0:Y:S02]  /*a8d0*/  LDG.E.U8 R16, desc[UR36][R4.64+0x9] ;  /* 0x0000092404107981 */ /* 0x000e24000c1e1100 */
[----:B0-----:R-:W-:-:S05]  /*a8e0*/  PRMT R3, R16, 0x8880, RZ ;  /* 0x0000888010037816 */ /* 0x001fca00000000ff */
[----:B------:R-:W-:-:S07]  /*a8f0*/  IMAD R2, R3, R18, RZ ;  /* 0x0000001203027224 */ /* 0x000fce00078e02ff */
.L_x_303:
[----:B------:R-:W-:Y:S05]  /*a900*/  BSYNC B1 ;  /* 0x0000000000017941 */ /* 0x000fea0003800000 */
.L_x_302:
[C---:B------:R-:W-:Y:S01]  /*a910*/  ISETP.LT.OR P5, PT, R0.reuse, 0x9, !P1 ;  /* 0x000000090000780c */ /* 0x040fe20004fa1670 */
[----:B------:R-:W-:Y:S01]  /*a920*/  @!P3 IMAD R29, R29, R17, R2 ;  /* 0x000000111d1db224 */ /* 0x000fe200078e0202 */
[----:B------:R-:W-:Y:S01]  /*a930*/  BSSY B1, `(.L_x_304) ;  /* 0x0000009000017945 */ /* 0x000fe20003800000 */
[C---:B------:R-:W-:Y:S02]  /*a940*/  ISETP.LT.OR P4, PT, R0.reuse, 0xa, !P1 ;  /* 0x0000000a0000780c */ /* 0x040fe40004f81670 */
[C---:B------:R-:W-:Y:S01]  /*a950*/  ISETP.LT.OR P0, PT, R0.reuse, 0x12, !P2 ;  /* 0x000000120000780c */ /* 0x040fe20005701670 */
[----:B------:R3:W-:Y:S01]  /*a960*/  @!P3 STG.E.U8 desc[UR36][R6.64+0x9], R29 ;  /* 0x0000091d0600b986 */ /* 0x0007e2000c101124 */
[----:B------:R-:W-:-:S06]  /*a970*/  ISETP.LT.OR P3, PT, R0, 0x11, !P2 ;  /* 0x000000110000780c */ /* 0x000fcc0005761670 */
[----:B------:R-:W-:Y:S07]  /*a980*/  @P5 BRA `(.L_x_305) ;  /* 0x00000000000c5947 */ /* 0x000fee0003800000 */
[----:B------:R-:W0:Y:S02]  /*a990*/  LDG.E.U8 R16, desc[UR36][R22.64+0x8] ;  /* 0x0000082416107981 */ /* 0x000e24000c1e1100 */
[----:B0-----:R-:W-:-:S05]  /*a9a0*/  PRMT R3, R16, 0x8880, RZ ;  /* 0x0000888010037816 */ /* 0x001fca00000000ff */
[----:B------:R-:W-:-:S07]  /*a9b0*/  IMAD R2, R3, R18, RZ ;  /* 0x0000001203027224 */ /* 0x000fce00078e02ff */
.L_x_305:
[----:B------:R-:W-:Y:S05]  /*a9c0*/  BSYNC B1 ;  /* 0x0000000000017941 */ /* 0x000fea0003800000 */
.L_x_304:
[----:B0-----:R-:W-:Y:S01]  /*a9d0*/  @!P5 IMAD R3, R30, R17, R2 ;  /* 0x000000111e03d224 */ /* 0x001fe200078e0202 */
[----:B------:R-:W-:Y:S04]  /*a9e0*/  BSSY B1, `(.L_x_306) ;  /* 0x0000006000017945 */ /* 0x000fe80003800000 */
[----:B------:R0:W-:Y:S01]  /*a9f0*/  @!P5 STG.E.U8 desc[UR36][R8.64+0x8], R3 ;  /* 0x000008030800d986 */ /* 0x0001e2000c101124 */
[----:B------:R-:W-:Y:S05]  /*aa00*/  @P4 BRA `(.L_x_307) ;  /* 0x00000000000c4947 */ /* 0x000fea0003800000 */
[----:B------:R-:W0:Y:S02]  /*aa10*/  LDG.E.U8 R16, desc[UR36][R22.64+0x9] ;  /* 0x0000092416107981 */ /* 0x000e24000c1e1100 */
[----:B0-----:R-:W-:-:S05]  /*aa20*/  PRMT R3, R16, 0x8880, RZ ;  /* 0x0000888010037816 */ /* 0x001fca00000000ff */
[----:B------:R-:W-:-:S07]  /*aa30*/  IMAD R2, R3, R18, RZ ;  /* 0x0000001203027224 */ /* 0x000fce00078e02ff */
.L_x_307:
[----:B------:R-:W-:Y:S05]  /*aa40*/  BSYNC B1 ;  /* 0x0000000000017941 */ /* 0x000fea0003800000 */
.L_x_306:
[----:B------:R-:W-:Y:S01]  /*aa50*/  @!P4 IMAD R31, R31, R17, R2 ;  /* 0x000000111f1fc224 */ /* 0x000fe200078e0202 */
[----:B------:R-:W-:Y:S04]  /*aa60*/  BSSY B1, `(.L_x_308) ;  /* 0x0000006000017945 */ /* 0x000fe80003800000 */
[----:B------:R4:W-:Y:S01]  /*aa70*/  @!P4 STG.E.U8 desc[UR36][R8.64+0x9], R31 ;  /* 0x0000091f0800c986 */ /* 0x0009e2000c101124 */
[----:B------:R-:W-:Y:S05]  /*aa80*/  @P3 BRA `(.L_x_309) ;  /* 0x00000000000c3947 */ /* 0x000fea0003800000 */
[----:B------:R-:W0:Y:S02]  /*aa90*/  LDG.E.U8 R16, desc[UR36][R4.64+0x10] ;  /* 0x0000102404107981 */ /* 0x000e24000c1e1100 */
[----:B0-----:R-:W-:-:S05]  /*aaa0*/  PRMT R3, R16, 0x8880, RZ ;  /* 0x0000888010037816 */ /* 0x001fca00000000ff */
[----:B------:R-:W-:-:S07]  /*aab0*/  IMAD R2, R3, R18, RZ ;  /* 0x0000001203027224 */ /* 0x000fce00078e02ff */
.L_x_309:
[----:B------:R-:W-:Y:S05]  /*aac0*/  BSYNC B1 ;  /* 0x0000000000017941 */ /* 0x000fea0003800000 */
.L_x_308:
[----:B0-----:R-:W-:Y:S01]  /*aad0*/  @!P3 IMAD R3, R32, R17, R2 ;  /* 0x000000112003b224 */ /* 0x001fe200078e0202 */
[----:B------:R-:W-:Y:S04]  /*aae0*/  BSSY B1, `(.L_x_310) ;  /* 0x0000006000017945 */ /* 0x000fe80003800000 */
[----:B------:R0:W-:Y:S01]  /*aaf0*/  @!P3 STG.E.U8 desc[UR36][R6.64+0x10], R3 ;  /* 0x000010030600b986 */ /* 0x0001e2000c101124 */
[----:B------:R-:W-:Y:S05]  /*ab00*/  @P0 BRA `(.L_x_311) ;  /* 0x00000000000c0947 */ /* 0x000fea0003800000 */
[----:B------:R-:W0:Y:S02]  /*ab10*/  LDG.E.U8 R16, desc[UR36][R4.64+0x11] ;  /* 0x0000112404107981 */ /* 0x000e24000c1e1100 */
[----:B0-----:R-:W-:-:S05]  /*ab20*/  PRMT R3, R16, 0x8880, RZ ;  /* 0x0000888010037816 */ /* 0x001fca00000000ff */
[----:B------:R-:W-:-:S07]  /*ab30*/  IMAD R2, R3, R18, RZ ;  /* 0x0000001203027224 */ /* 0x000fce00078e02ff */
.L_x_311:
[----:B------:R-:W-:Y:S05]  /*ab40*/  BSYNC B1 ;  /* 0x0000000000017941 */ /* 0x000fea0003800000 */
.L_x_310:
        /* <DEDUP_REMOVED lines=11> */
.L_x_313:
[----:B------:R-:W-:Y:S05]  /*ac00*/  BSYNC B1 ;  /* 0x0000000000017941 */ /* 0x000fea0003800000 */
.L_x_312:
[----:B0-----:R-:W-:Y:S01]  /*ac10*/  @!P4 IMAD R3, R34, R17, R2 ;  /* 0x000000112203c224 */ /* 0x001fe200078e0202 */
[----:B------:R-:W-:Y:S04]  /*ac20*/  BSSY B1, `(.L_x_314) ;  /* 0x0000006000017945 */ /* 0x000fe80003800000 */
[----:B------:R0:W-:Y:S01]  /*ac30*/  @!P4 STG.E.U8 desc[UR36][R8.64+0x10], R3 ;  /* 0x000010030800c986 */ /* 0x0001e2000c101124 */
[----:B------:R-:W-:Y:S05]  /*ac40*/  @P3 BRA `(.L_x_315) ;  /* 0x00000000000c3947 */ /* 0x000fea0003800000 */
[----:B------:R-:W0:Y:S02]  /*ac50*/  LDG.E.U8 R16, desc[UR36][R22.64+0x11] ;  /* 0x0000112416107981 */ /* 0x000e24000c1e1100 */
[----:B0-----:R-:W-:-:S05]  /*ac60*/  PRMT R3, R16, 0x8880, RZ ;  /* 0x0000888010037816 */ /* 0x001fca00000000ff */
[----:B------:R-:W-:-:S07]  /*ac70*/  IMAD R2, R3, R18, RZ ;  /* 0x0000001203027224 */ /* 0x000fce00078e02ff */
.L_x_315:
[----:B------:R-:W-:Y:S05]  /*ac80*/  BSYNC B1 ;  /* 0x0000000000017941 */ /* 0x000fea0003800000 */
.L_x_314:
[----:B------:R-:W-:Y:S01]  /*ac90*/  @!P3 IMAD R35, R35, R17, R2 ;  /* 0x000000112323b224 */ /* 0x000fe200078e0202 */
[----:B------:R-:W-:Y:S04]  /*aca0*/  BSSY B1, `(.L_x_316) ;  /* 0x0000006000017945 */ /* 0x000fe80003800000 */
[----:B------:R0:W-:Y:S01]  /*acb0*/  @!P3 STG.E.U8 desc[UR36][R8.64+0x11], R35 ;  /* 0x000011230800b986 */ /* 0x0001e2000c101124 */
[----:B------:R-:W-:Y:S05]  /*acc0*/  @P5 BRA `(.L_x_317) ;  /* 0x00000000000c5947 */ /* 0x000fea0003800000 */
[----:B------:R-:W0:Y:S02]  /*acd0*/  LDG.E.U8 R16, desc[UR36][R4.64+0x18] ;  /* 0x0000182404107981 */ /* 0x000e24000c1e1100 */
[----:B0-----:R-:W-:-:S05]  /*ace0*/  PRMT R3, R16, 0x8880, RZ ;  /* 0x0000888010037816 */ /* 0x001fca00000000ff */
[----:B------:R-:W-:-:S07]  /*acf0*/  IMAD R2, R3, R18, RZ ;  /* 0x0000001203027224 */ /* 0x000fce00078e02ff */
.L_x_317:
[----:B------:R-:W-:Y:S05]  /*ad00*/  BSYNC B1 ;  /* 0x0000000000017941 */ /* 0x000fea0003800000 */
.L_x_316:
[----:B0-----:R-:W-:Y:S01]  /*ad10*/  @!P5 IMAD R3, R36, R17, R2 ;  /* 0x000000112403d224 */ /* 0x001fe200078e0202 */
[----:B------:R-:W-:Y:S04]  /*ad20*/  BSSY B1, `(.L_x_318) ;  /* 0x0000006000017945 */ /* 0x000fe80003800000 */
[----:B------:R0:W-:Y:S01]  /*ad30*/  @!P5 STG.E.U8 desc[UR36][R6.64+0x18], R3 ;  /* 0x000018030600d986 */ /* 0x0001e2000c101124 */
[----:B------:R-:W-:Y:S05]  /*ad40*/  @P0 BRA `(.L_x_319) ;  /* 0x00000000000c0947 */ /* 0x000fea0003800000 */
[----:B------:R-:W0:Y:S02]  /*ad50*/  LDG.E.U8 R16, desc[UR36][R4.64+0x19] ;  /* 0x0000192404107981 */ /* 0x000e24000c1e1100 */
[----:B0-----:R-:W-:-:S05]  /*ad60*/  PRMT R3, R16, 0x8880, RZ ;  /* 0x0000888010037816 */ /* 0x001fca00000000ff */
[----:B------:R-:W-:-:S07]  /*ad70*/  IMAD R2, R3, R18, RZ ;  /* 0x0000001203027224 */ /* 0x000fce00078e02ff */
.L_x_319:
[----:B------:R-:W-:Y:S05]  /*ad80*/  BSYNC B1 ;  /* 0x0000000000017941 */ /* 0x000fea0003800000 */
.L_x_318:
        /* <DEDUP_REMOVED lines=11> */
.L_x_321:
[----:B------:R-:W-:Y:S05]  /*ae40*/  BSYNC B1 ;  /* 0x0000000000017941 */ /* 0x000fea0003800000 */
.L_x_320:
[----:B0-----:R-:W-:Y:S01]  /*ae50*/  @!P4 IMAD R3, R38, R17, R2 ;  /* 0x000000112603c224 */ /* 0x001fe200078e0202 */
[----:B------:R-:W-:Y:S04]  /*ae60*/  BSSY B1, `(.L_x_322) ;  /* 0x0000006000017945 */ /* 0x000fe80003800000 */
[----:B------:R0:W-:Y:S01]  /*ae70*/  @!P4 STG.E.U8 desc[UR36][R8.64+0x18], R3 ;  /* 0x000018030800c986 */ /* 0x0001e2000c101124 */
[----:B------:R-:W-:Y:S05]  /*ae80*/  @P3 BRA `(.L_x_323) ;  /* 0x00000000000c3947 */ /* 0x000fea0003800000 */
[----:B------:R-:W0:Y:S02]  /*ae90*/  LDG.E.U8 R16, desc[UR36][R22.64+0x19] ;  /* 0x0000192416107981 */ /* 0x000e24000c1e1100 */
[----:B0-----:R-:W-:-:S05]  /*aea0*/  PRMT R3, R16, 0x8880, RZ ;  /* 0x0000888010037816 */ /* 0x001fca00000000ff */
[----:B------:R-:W-:-:S07]  /*aeb0*/  IMAD R2, R3, R18, RZ ;  /* 0x0000001203027224 */ /* 0x000fce00078e02ff */
.L_x_323:
[----:B------:R-:W-:Y:S05]  /*aec0*/  BSYNC B1 ;  /* 0x0000000000017941 */ /* 0x000fea0003800000 */
.L_x_322:
[----:B------:R-:W-:Y:S01]  /*aed0*/  @!P3 IMAD R39, R39, R17, R2 ;  /* 0x000000112727b224 */ /* 0x000fe200078e0202 */
[----:B------:R-:W-:Y:S04]  /*aee0*/  BSSY B1, `(.L_x_324) ;  /* 0x0000006000017945 */ /* 0x000fe80003800000 */
[----:B------:R0:W-:Y:S01]  /*aef0*/  @!P3 STG.E.U8 desc[UR36][R8.64+0x19], R39 ;  /* 0x000019270800b986 */ /* 0x0001e2000c101124 */
[----:B------:R-:W-:Y:S05]  /*af00*/  @P5 BRA `(.L_x_325) ;  /* 0x00000000000c5947 */ /* 0x000fea0003800000 */
[----:B------:R-:W0:Y:S02]  /*af10*/  LDG.E.U8 R16, desc[UR36][R4.64+0x20] ;  /* 0x0000202404107981 */ /* 0x000e24000c1e1100 */
[----:B0-----:R-:W-:-:S05]  /*af20*/  PRMT R3, R16, 0x8880, RZ ;  /* 0x0000888010037816 */ /* 0x001fca00000000ff */
[----:B------:R-:W-:-:S07]  /*af30*/  IMAD R2, R3, R18, RZ ;  /* 0x0000001203027224 */ /* 0x000fce00078e02ff */
.L_x_325:
[----:B------:R-:W-:Y:S05]  /*af40*/  BSYNC B1 ;  /* 0x0000000000017941 */ /* 0x000fea0003800000 */
.L_x_324:
[----:B0-----:R-:W-:Y:S01]  /*af50*/  @!P5 IMAD R3, R40, R17, R2 ;  /* 0x000000112803d224 */ /* 0x001fe200078e0202 */
[----:B------:R-:W-:Y:S04]  /*af60*/  BSSY B1, `(.L_x_326) ;  /* 0x0000006000017945 */ /* 0x000fe80003800000 */
[----:B------:R0:W-:Y:S01]  /*af70*/  @!P5 STG.E.U8 desc[UR36][R6.64+0x20], R3 ;  /* 0x000020030600d986 */ /* 0x0001e2000c101124 */
[----:B------:R-:W-:Y:S05]  /*af80*/  @P0 BRA `(.L_x_327) ;  /* 0x00000000000c0947 */ /* 0x000fea0003800000 */
[----:B------:R-:W0:Y:S02]  /*af90*/  LDG.E.U8 R16, desc[UR36][R4.64+0x21] ;  /* 0x0000212404107981 */ /* 0x000e24000c1e1100 */
[----:B0-----:R-:W-:-:S05]  /*afa0*/  PRMT R3, R16, 0x8880, RZ ;  /* 0x0000888010037816 */ /* 0x001fca00000000ff */
[----:B------:R-:W-:-:S07]  /*afb0*/  IMAD R2, R3, R18, RZ ;  /* 0x0000001203027224 */ /* 0x000fce00078e02ff */
.L_x_327:
[----:B------:R-:W-:Y:S05]  /*afc0*/  BSYNC B1 ;  /* 0x0000000000017941 */ /* 0x000fea0003800000 */
.L_x_326:
        /* <DEDUP_REMOVED lines=11> */
.L_x_329:
[----:B------:R-:W-:Y:S05]  /*b080*/  BSYNC B1 ;  /* 0x0000000000017941 */ /* 0x000fea0003800000 */
.L_x_328:
[----:B0-----:R-:W-:Y:S01]  /*b090*/  @!P4 IMAD R3, R42, R17, R2 ;  /* 0x000000112a03c224 */ /* 0x001fe200078e0202 */
[----:B------:R-:W-:Y:S04]  /*b0a0*/  BSSY B1, `(.L_x_330) ;  /* 0x0000006000017945 */ /* 0x000fe80003800000 */
[----:B------:R0:W-:Y:S01]  /*b0b0*/  @!P4 STG.E.U8 desc[UR36][R8.64+0x20], R3 ;  /* 0x000020030800c986 */ /* 0x0001e2000c101124 */
[----:B------:R-:W-:Y:S05]  /*b0c0*/  @P3 BRA `(.L_x_331) ;  /* 0x00000000000c3947 */ /* 0x000fea0003800000 */
[----:B------:R-:W0:Y:S02]  /*b0d0*/  LDG.E.U8 R16, desc[UR36][R22.64+0x21] ;  /* 0x0000212416107981 */ /* 0x000e24000c1e1100 */
[----:B0-----:R-:W-:-:S05]  /*b0e0*/  PRMT R3, R16, 0x8880, RZ ;  /* 0x0000888010037816 */ /* 0x001fca00000000ff */
[----:B------:R-:W-:-:S07]  /*b0f0*/  IMAD R2, R3, R18, RZ ;  /* 0x0000001203027224 */ /* 0x000fce00078e02ff */
.L_x_331:
[----:B------:R-:W-:Y:S05]  /*b100*/  BSYNC B1 ;  /* 0x0000000000017941 */ /* 0x000fea0003800000 */
.L_x_330:
[----:B------:R-:W-:Y:S01]  /*b110*/  @!P3 IMAD R43, R43, R17, R2 ;  /* 0x000000112b2bb224 */ /* 0x000fe200078e0202 */
[----:B------:R-:W-:Y:S04]  /*b120*/  BSSY B1, `(.L_x_332) ;  /* 0x0000006000017945 */ /* 0x000fe80003800000 */
[----:B------:R0:W-:Y:S01]  /*b130*/  @!P3 STG.E.U8 desc[UR36][R8.64+0x21], R43 ;  /* 0x0000212b0800b986 */ /* 0x0001e2000c101124 */
[----:B------:R-:W-:Y:S05]  /*b140*/  @P5 BRA `(.L_x_333) ;  /* 0x00000000000c5947 */ /* 0x000fea0003800000 */
[----:B------:R-:W0:Y:S02]  /*b150*/  LDG.E.U8 R16, desc[UR36][R4.64+0x28] ;  /* 0x0000282404107981 */ /* 0x000e24000c1e1100 */
[----:B0-----:R-:W-:-:S05]  /*b160*/  PRMT R3, R16, 0x8880, RZ ;  /* 0x0000888010037816 */ /* 0x001fca00000000ff */
[----:B------:R-:W-:-:S07]  /*b170*/  IMAD R2, R3, R18, RZ ;  /* 0x0000001203027224 */ /* 0x000fce00078e02ff */
.L_x_333:
[----:B------:R-:W-:Y:S05]  /*b180*/  BSYNC B1 ;  /* 0x0000000000017941 */ /* 0x000fea0003800000 */
.L_x_332:
[----:B0-----:R-:W-:Y:S01]  /*b190*/  @!P5 IMAD R3, R44, R17, R2 ;  /* 0x000000112c03d224 */ /* 0x001fe200078e0202 */
[----:B------:R-:W-:Y:S04]  /*b1a0*/  BSSY B1, `(.L_x_334) ;  /* 0x0000006000017945 */ /* 0x000fe80003800000 */
[----:B------:R0:W-:Y:S01]  /*b1b0*/  @!P5 STG.E.U8 desc[UR36][R6.64+0x28], R3 ;  /* 0x000028030600d986 */ /* 0x0001e2000c101124 */
[----:B------:R-:W-:Y:S05]  /*b1c0*/  @P0 BRA `(.L_x_335) ;  /* 0x00000000000c0947 */ /* 0x000fea0003800000 */
[----:B------:R-:W0:Y:S02]  /*b1d0*/  LDG.E.U8 R16, desc[UR36][R4.64+0x29] ;  /* 0x0000292404107981 */ /* 0x000e24000c1e1100 */
[----:B0-----:R-:W-:-:S05]  /*b1e0*/  PRMT R3, R16, 0x8880, RZ ;  /* 0x0000888010037816 */ /* 0x001fca00000000ff */
[----:B------:R-:W-:-:S07]  /*b1f0*/  IMAD R2, R3, R18, RZ ;  /* 0x0000001203027224 */ /* 0x000fce00078e02ff */
.L_x_335:
[----:B------:R-:W-:Y:S05]  /*b200*/  BSYNC B1 ;  /* 0x0000000000017941 */ /* 0x000fea0003800000 */
.L_x_334:
        /* <DEDUP_REMOVED lines=11> */
.L_x_337:
[----:B------:R-:W-:Y:S05]  /*b2c0*/  BSYNC B1 ;  /* 0x0000000000017941 */ /* 0x000fea0003800000 */
.L_x_336:
[----:B0-----:R-:W-:Y:S01]  /*b2d0*/  @!P4 IMAD R3, R46, R17, R2 ;  /* 0x000000112e03c224 */ /* 0x001fe200078e0202 */
[----:B------:R-:W-:Y:S04]  /*b2e0*/  BSSY B1, `(.L_x_338) ;  /* 0x0000006000017945 */ /* 0x000fe80003800000 */
[----:B------:R0:W-:Y:S01]  /*b2f0*/  @!P4 STG.E.U8 desc[UR36][R8.64+0x28], R3 ;  /* 0x000028030800c986 */ /* 0x0001e2000c101124 */
[----:B------:R-:W-:Y:S05]  /*b300*/  @P3 BRA `(.L_x_339) ;  /* 0x00000000000c3947 */ /* 0x000fea0003800000 */
[----:B------:R-:W0:Y:S02]  /*b310*/  LDG.E.U8 R16, desc[UR36][R22.64+0x29] ;  /* 0x0000292416107981 */ /* 0x000e24000c1e1100 */
[----:B0-----:R-:W-:-:S05]  /*b320*/  PRMT R3, R16, 0x8880, RZ ;  /* 0x0000888010037816 */ /* 0x001fca00000000ff */
[----:B------:R-:W-:-:S07]  /*b330*/  IMAD R2, R3, R18, RZ ;  /* 0x0000001203027224 */ /* 0x000fce00078e02ff */
.L_x_339:
[----:B------:R-:W-:Y:S05]  /*b340*/  BSYNC B1 ;  /* 0x0000000000017941 */ /* 0x000fea0003800000 */
.L_x_338:
[----:B------:R-:W-:Y:S01]  /*b350*/  @!P3 IMAD R47, R47, R17, R2 ;  /* 0x000000112f2fb224 */ /* 0x000fe200078e0202 */
[----:B------:R-:W-:Y:S04]  /*b360*/  BSSY B1, `(.L_x_340) ;  /* 0x0000006000017945 */ /* 0x000fe80003800000 */
[----:B------:R0:W-:Y:S01]  /*b370*/  @!P3 STG.E.U8 desc[UR36][R8.64+0x29], R47 ;  /* 0x0000292f0800b986 */ /* 0x0001e2000c101124 */
[----:B------:R-:W-:Y:S05]  /*b380*/  @P5 BRA `(.L_x_341) ;  /* 0x00000000000c5947 */ /* 0x000fea0003800000 */
[----:B------:R-:W0:Y:S02]  /*b390*/  LDG.E.U8 R16, desc[UR36][R4.64+0x30] ;  /* 0x0000302404107981 */ /* 0x000e24000c1e1100 */
[----:B0-----:R-:W-:-:S05]  /*b3a0*/  PRMT R3, R16, 0x8880, RZ ;  /* 0x0000888010037816 */ /* 0x001fca00000000ff */
[----:B------:R-:W-:-:S07]  /*b3b0*/  IMAD R2, R3, R18, RZ ;  /* 0x0000001203027224 */ /* 0x000fce00078e02ff */
.L_x_341:
[----:B------:R-:W-:Y:S05]  /*b3c0*/  BSYNC B1 ;  /* 0x0000000000017941 */ /* 0x000fea0003800000 */
.L_x_340:
[----:B0-----:R-:W-:Y:S01]  /*b3d0*/  @!P5 IMAD R3, R48, R17, R2 ;  /* 0x000000113003d224 */ /* 0x001fe200078e0202 */
[----:B------:R-:W-:Y:S04]  /*b3e0*/  BSSY B1, `(.L_x_342) ;  /* 0x0000006000017945 */ /* 0x000fe80003800000 */
[----:B------:R0:W-:Y:S01]  /*b3f0*/  @!P5 STG.E.U8 desc[UR36][R6.64+0x30], R3 ;  /* 0x000030030600d986 */ /* 0x0001e2000c101124 */
[----:B------:R-:W-:Y:S05]  /*b400*/  @P0 BRA `(.L_x_343) ;  /* 0x00000000000c0947 */ /* 0x000fea0003800000 */
[----:B------:R-:W0:Y:S02]  /*b410*/  LDG.E.U8 R16, desc[UR36][R4.64+0x31] ;  /* 0x0000312404107981 */ /* 0x000e24000c1e1100 */
[----:B0-----:R-:W-:-:S05]  /*b420*/  PRMT R3, R16, 0x8880, RZ ;  /* 0x0000888010037816 */ /* 0x001fca00000000ff */
[----:B------:R-:W-:-:S07]  /*b430*/  IMAD R2, R3, R18, RZ ;  /* 0x0000001203027224 */ /* 0x000fce00078e02ff */
.L_x_343:
[----:B------:R-:W-:Y:S05]  /*b440*/  BSYNC B1 ;  /* 0x0000000000017941 */ /* 0x000fea0003800000 */
.L_x_342:
        /* <DEDUP_REMOVED lines=11> */
.L_x_345:
[----:B------:R-:W-:Y:S05]  /*b500*/  BSYNC B1 ;  /* 0x0000000000017941 */ /* 0x000fea0003800000 */
.L_x_344:
[----:B0-----:R-:W-:Y:S01]  /*b510*/  @!P4 IMAD R3, R50, R17, R2 ;  /* 0x000000113203c224 */ /* 0x001fe200078e0202 */
[----:B------:R-:W-:Y:S04]  /*b520*/  BSSY B1, `(.L_x_346) ;  /* 0x0000006000017945 */ /* 0x000fe80003800000 */
[----:B------:R0:W-:Y:S01]  /*b530*/  @!P4 STG.E.U8 desc[UR36][R8.64+0x30], R3 ;  /* 0x000030030800c986 */ /* 0x0001e2000c101124 */
[----:B------:R-:W-:Y:S05]  /*b540*/  @P3 BRA `(.L_x_347) ;  /* 0x00000000000c3947 */ /* 0x000fea0003800000 */
[----:B------:R-:W0:Y:S02]  /*b550*/  LDG.E.U8 R16, desc[UR36][R22.64+0x31] ;  /* 0x0000312416107981 */ /* 0x000e24000c1e1100 */
[----:B0-----:R-:W-:-:S05]  /*b560*/  PRMT R3, R16, 0x8880, RZ ;  /* 0x0000888010037816 */ /* 0x001fca00000000ff */
[----:B------:R-:W-:-:S07]  /*b570*/  IMAD R2, R3, R18, RZ ;  /* 0x0000001203027224 */ /* 0x000fce00078e02ff */
.L_x_347:
[----:B------:R-:W-:Y:S05]  /*b580*/  BSYNC B1 ;  /* 0x0000000000017941 */ /* 0x000fea0003800000 */
.L_x_346:
[----:B------:R-:W-:Y:S01]  /*b590*/  @!P3 IMAD R51, R51, R17, R2 ;  /* 0x000000113333b224 */ /* 0x000fe200078e0202 */
[----:B------:R-:W-:Y:S04]  /*b5a0*/  BSSY B1, `(.L_x_348) ;  /* 0x0000006000017945 */ /* 0x000fe80003800000 */
[----:B------:R0:W-:Y:S01]  /*b5b0*/  @!P3 STG.E.U8 desc[UR36][R8.64+0x31], R51 ;  /* 0x000031330800b986 */ /* 0x0001e2000c101124 */
[----:B------:R-:W-:Y:S05]  /*b5c0*/  @P5 BRA `(.L_x_349) ;  /* 0x00000000000c5947 */ /* 0x000fea0003800000 */
[----:B------:R-:W0:Y:S02]  /*b5d0*/  LDG.E.U8 R16, desc[UR36][R4.64+0x38] ;  /* 0x0000382404107981 */ /* 0x000e24000c1e1100 */
[----:B0-----:R-:W-:-:S05]  /*b5e0*/  PRMT R3, R16, 0x8880, RZ ;  /* 0x0000888010037816 */ /* 0x001fca00000000ff */
[----:B------:R-:W-:-:S07]  /*b5f0*/  IMAD R2, R3, R18, RZ ;  /* 0x0000001203027224 */ /* 0x000fce00078e02ff */
.L_x_349:
[----:B------:R-:W-:Y:S05]  /*b600*/  BSYNC B1 ;  /* 0x0000000000017941 */ /* 0x000fea0003800000 */
.L_x_348:
[----:B0-----:R-:W-:Y:S01]  /*b610*/  @!P5 IMAD R3, R52, R17, R2 ;  /* 0x000000113403d224 */ /* 0x001fe200078e0202 */
[----:B------:R-:W-:Y:S04]  /*b620*/  BSSY B1, `(.L_x_350) ;  /* 0x0000006000017945 */ /* 0x000fe80003800000 */
[----:B------:R0:W-:Y:S01]  /*b630*/  @!P5 STG.E.U8 desc[UR36][R6.64+0x38], R3 ;  /* 0x000038030600d986 */ /* 0x0001e2000c101124 */
[----:B------:R-:W-:Y:S05]  /*b640*/  @P0 BRA `(.L_x_351) ;  /* 0x00000000000c0947 */ /* 0x000fea0003800000 */
[----:B------:R-:W0:Y:S02]  /*b650*/  LDG.E.U8 R16, desc[UR36][R4.64+0x39] ;  /* 0x0000392404107981 */ /* 0x000e24000c1e1100 */
[----:B0-----:R-:W-:-:S05]  /*b660*/  PRMT R3, R16, 0x8880, RZ ;  /* 0x0000888010037816 */ /* 0x001fca00000000ff */
[----:B------:R-:W-:-:S07]  /*b670*/  IMAD R2, R3, R18, RZ ;  /* 0x0000001203027224 */ /* 0x000fce00078e02ff */
.L_x_351:
[----:B------:R-:W-:Y:S05]  /*b680*/  BSYNC B1 ;  /* 0x0000000000017941 */ /* 0x000fea0003800000 */
.L_x_350:
        /* <DEDUP_REMOVED lines=11> */
.L_x_353:
[----:B------:R-:W-:Y:S05]  /*b740*/  BSYNC B1 ;  /* 0x0000000000017941 */ /* 0x000fea0003800000 */
.L_x_352:
[----:B0-----:R-:W-:Y:S01]  /*b750*/  @!P4 IMAD R3, R54, R17, R2 ;  /* 0x000000113603c224 */ /* 0x001fe200078e0202 */
[----:B------:R-:W-:Y:S04]  /*b760*/  BSSY B1, `(.L_x_354) ;  /* 0x0000006000017945 */ /* 0x000fe80003800000 */
[----:B------:R0:W-:Y:S01]  /*b770*/  @!P4 STG.E.U8 desc[UR36][R8.64+0x38], R3 ;  /* 0x000038030800c986 */ /* 0x0001e2000c101124 */
[----:B------:R-:W-:Y:S05]  /*b780*/  @P3 BRA `(.L_x_355) ;  /* 0x00000000000c3947 */ /* 0x000fea0003800000 */
[----:B------:R-:W0:Y:S02]  /*b790*/  LDG.E.U8 R16, desc[UR36][R22.64+0x39] ;  /* 0x0000392416107981 */ /* 0x000e24000c1e1100 */
[----:B0-----:R-:W-:-:S05]  /*b7a0*/  PRMT R3, R16, 0x8880, RZ ;  /* 0x0000888010037816 */ /* 0x001fca00000000ff */
[----:B------:R-:W-:-:S07]  /*b7b0*/  IMAD R2, R3, R18, RZ ;  /* 0x0000001203027224 */ /* 0x000fce00078e02ff */
.L_x_355:
[----:B------:R-:W-:Y:S05]  /*b7c0*/  BSYNC B1 ;  /* 0x0000000000017941 */ /* 0x000fea0003800000 */
.L_x_354:
[----:B------:R-:W-:Y:S01]  /*b7d0*/  @!P3 IMAD R55, R55, R17, R2 ;  /* 0x000000113737b224 */ /* 0x000fe200078e0202 */
[----:B------:R-:W-:Y:S04]  /*b7e0*/  BSSY B1, `(.L_x_356) ;  /* 0x0000006000017945 */ /* 0x000fe80003800000 */
[----:B------:R0:W-:Y:S01]  /*b7f0*/  @!P3 STG.E.U8 desc[UR36][R8.64+0x39], R55 ;  /* 0x000039370800b986 */ /* 0x0001e2000c101124 */
[----:B------:R-:W-:Y:S05]  /*b800*/  @P5 BRA `(.L_x_357) ;  /* 0x00000000000c5947 */ /* 0x000fea0003800000 */
[----:B------:R-:W0:Y:S02]  /*b810*/  LDG.E.U8 R16, desc[UR36][R4.64+0x40] ;  /* 0x0000402404107981 */ /* 0x000e24000c1e1100 */
[----:B0-----:R-:W-:-:S05]  /*b820*/  PRMT R3, R16, 0x8880, RZ ;  /* 0x0000888010037816 */ /* 0x001fca00000000ff */
[----:B------:R-:W-:-:S07]  /*b830*/  IMAD R2, R3, R18, RZ ;  /* 0x0000001203027224 */ /* 0x000fce00078e02ff */
.L_x_357:
[----:B------:R-:W-:Y:S05]  /*b840*/  BSYNC B1 ;  /* 0x0000000000017941 */ /* 0x000fea0003800000 */
.L_x_356:
[----:B0-----:R-:W-:Y:S01]  /*b850*/  @!P5 IMAD R3, R56, R17, R2 ;  /* 0x000000113803d224 */ /* 0x001fe200078e0202 */
[----:B------:R-:W-:Y:S04]  /*b860*/  BSSY B1, `(.L_x_358) ;  /* 0x0000006000017945 */ /* 0x000fe80003800000 */
[----:B------:R0:W-:Y:S01]  /*b870*/  @!P5 STG.E.U8 desc[UR36][R6.64+0x40], R3 ;  /* 0x000040030600d986 */ /* 0x0001e2000c101124 */
[----:B------:R-:W-:Y:S05]  /*b880*/  @P0 BRA `(.L_x_359) ;  /* 0x00000000000c0947 */ /* 0x000fea0003800000 */
[----:B------:R-:W0:Y:S02]  /*b890*/  LDG.E.U8 R16, desc[UR36][R4.64+0x41] ;  /* 0x0000412404107981 */ /* 0x000e24000c1e1100 */
[----:B0-----:R-:W-:-:S05]  /*b8a0*/  PRMT R3, R16, 0x8880, RZ ;  /* 0x0000888010037816 */ /* 0x001fca00000000ff */
[----:B------:R-:W-:-:S07]  /*b8b0*/  IMAD R2, R3, R18, RZ ;  /* 0x0000001203027224 */ /* 0x000fce00078e02ff */
.L_x_359:
[----:B------:R-:W-:Y:S05]  /*b8c0*/  BSYNC B1 ;  /* 0x0000000000017941 */ /* 0x000fea0003800000 */
.L_x_358:
        /* <DEDUP_REMOVED lines=11> */
.L_x_361:
[----:B------:R-:W-:Y:S05]  /*b980*/  BSYNC B1 ;  /* 0x0000000000017941 */ /* 0x000fea0003800000 */
.L_x_360:
[----:B0-----:R-:W-:Y:S01]  /*b990*/  @!P4 IMAD R3, R58, R17, R2 ;  /* 0x000000113a03c224 */ /* 0x001fe200078e0202 */
[----:B------:R-:W-:Y:S04]  /*b9a0*/  BSSY B1, `(.L_x_362) ;  /* 0x0000006000017945 */ /* 0x000fe80003800000 */
[----:B------:R0:W-:Y:S01]  /*b9b0*/  @!P4 STG.E.U8 desc[UR36][R8.64+0x40], R3 ;  /* 0x000040030800c986 */ /* 0x0001e2000c101124 */
[----:B------:R-:W-:Y:S05]  /*b9c0*/  @P3 BRA `(.L_x_363) ;  /* 0x00000000000c3947 */ /* 0x000fea0003800000 */
[----:B------:R-:W0:Y:S02]  /*b9d0*/  LDG.E.U8 R16, desc[UR36][R22.64+0x41] ;  /* 0x0000412416107981 */ /* 0x000e24000c1e1100 */
[----:B0-----:R-:W-:-:S05]  /*b9e0*/  PRMT R3, R16, 0x8880, RZ ;  /* 0x0000888010037816 */ /* 0x001fca00000000ff */
[----:B------:R-:W-:-:S07]  /*b9f0*/  IMAD R2, R3, R18, RZ ;  /* 0x0000001203027224 */ /* 0x000fce00078e02ff */
.L_x_363:
[----:B------:R-:W-:Y:S05]  /*ba00*/  BSYNC B1 ;  /* 0x0000000000017941 */ /* 0x000fea0003800000 */
.L_x_362:
[----:B------:R-:W-:Y:S01]  /*ba10*/  @!P3 IMAD R59, R59, R17, R2 ;  /* 0x000000113b3bb224 */ /* 0x000fe200078e0202 */
[----:B------:R-:W-:Y:S04]  /*ba20*/  BSSY B1, `(.L_x_364) ;  /* 0x0000006000017945 */ /* 0x000fe80003800000 */
[----:B------:R0:W-:Y:S01]  /*ba30*/  @!P3 STG.E.U8 desc[UR36][R8.64+0x41], R59 ;  /* 0x0000413b0800b986 */ /* 0x0001e2000c101124 */
[----:B------:R-:W-:Y:S05]  /*ba40*/  @P5 BRA `(.L_x_365) ;  /* 0x00000000000c5947 */ /* 0x000fea0003800000 */
[----:B------:R-:W0:Y:S02]  /*ba50*/  LDG.E.U8 R16, desc[UR36][R4.64+0x48] ;  /* 0x0000482404107981 */ /* 0x000e24000c1e1100 */
[----:B0-----:R-:W-:-:S05]  /*ba60*/  PRMT R3, R16, 0x8880, RZ ;  /* 0x0000888010037816 */ /* 0x001fca00000000ff */
[----:B------:R-:W-:-:S07]  /*ba70*/  IMAD R2, R3, R18, RZ ;  /* 0x0000001203027224 */ /* 0x000fce00078e02ff */
.L_x_365:
[----:B------:R-:W-:Y:S05]  /*ba80*/  BSYNC B1 ;  /* 0x0000000000017941 */ /* 0x000fea0003800000 */
.L_x_364:
[----:B0-----:R-:W-:Y:S01]  /*ba90*/  @!P5 IMAD R3, R60, R17, R2 ;  /* 0x000000113c03d224 */ /* 0x001fe200078e0202 */
[----:B------:R-:W-:Y:S04]  /*baa0*/  BSSY B1, `(.L_x_366) ;  /* 0x0000006000017945 */ /* 0x000fe80003800000 */
[----:B------:R0:W-:Y:S01]  /*bab0*/  @!P5 STG.E.U8 desc[UR36][R6.64+0x48], R3 ;  /* 0x000048030600d986 */ /* 0x0001e2000c101124 */
[----:B------:R-:W-:Y:S05]  /*bac0*/  @P0 BRA `(.L_x_367) ;  /* 0x00000000000c0947 */ /* 0x000fea0003800000 */
[----:B------:R-:W0:Y:S02]  /*bad0*/  LDG.E.U8 R16, desc[UR36][R4.64+0x49] ;  /* 0x0000492404107981 */ /* 0x000e24000c1e1100 */
[----:B0-----:R-:W-:-:S05]  /*bae0*/  PRMT R3, R16, 0x8880, RZ ;  /* 0x0000888010037816 */ /* 0x001fca00000000ff */
[----:B------:R-:W-:-:S07]  /*baf0*/  IMAD R2, R3, R18, RZ ;  /* 0x0000001203027224 */ /* 0x000fce00078e02ff */
.L_x_367:
[----:B------:R-:W-:Y:S05]  /*bb00*/  BSYNC B1 ;  /* 0x0000000000017941 */ /* 0x000fea0003800000 */
.L_x_366:
        /* <DEDUP_REMOVED lines=11> */
.L_x_369:
[----:B------:R-:W-:Y:S05]  /*bbc0*/  BSYNC B1 ;  /* 0x0000000000017941 */ /* 0x000fea0003800000 */
.L_x_368:
[----:B0-----:R-:W-:Y:S01]  /*bbd0*/  @!P4 IMAD R3, R62, R17, R2 ;  /* 0x000000113e03c224 */ /* 0x001fe200078e0202 */
[----:B------:R-:W-:Y:S04]  /*bbe0*/  BSSY B1, `(.L_x_370) ;  /* 0x0000006000017945 */ /* 0x000fe80003800000 */
[----:B------:R0:W-:Y:S01]  /*bbf0*/  @!P4 STG.E.U8 desc[UR36][R8.64+0x48], R3 ;  /* 0x000048030800c986 */ /* 0x0001e2000c101124 */
[----:B------:R-:W-:Y:S05]  /*bc00*/  @P3 BRA `(.L_x_371) ;  /* 0x00000000000c3947 */ /* 0x000fea0003800000 */
[----:B------:R-:W0:Y:S02]  /*bc10*/  LDG.E.U8 R16, desc[UR36][R22.64+0x49] ;  /* 0x0000492416107981 */ /* 0x000e24000c1e1100 */
[----:B0-----:R-:W-:-:S05]  /*bc20*/  PRMT R3, R16, 0x8880, RZ ;  /* 0x0000888010037816 */ /* 0x001fca00000000ff */
[----:B------:R-:W-:-:S07]  /*bc30*/  IMAD R2, R3, R18, RZ ;  /* 0x0000001203027224 */ /* 0x000fce00078e02ff */
.L_x_371:
[----:B------:R-:W-:Y:S05]  /*bc40*/  BSYNC B1 ;  /* 0x0000000000017941 */ /* 0x000fea0003800000 */
.L_x_370:
[----:B------:R-:W-:Y:S01]  /*bc50*/  @!P3 IMAD R63, R63, R17, R2 ;  /* 0x000000113f3fb224 */ /* 0x000fe200078e0202 */
[----:B------:R-:W-:Y:S04]  /*bc60*/  BSSY B1, `(.L_x_372) ;  /* 0x0000006000017945 */ /* 0x000fe80003800000 */
[----:B------:R0:W-:Y:S01]  /*bc70*/  @!P3 STG.E.U8 desc[UR36][R8.64+0x49], R63 ;  /* 0x0000493f0800b986 */ /* 0x0001e2000c101124 */
[----:B------:R-:W-:Y:S05]  /*bc80*/  @P5 BRA `(.L_x_373) ;  /* 0x00000000000c5947 */ /* 0x000fea0003800000 */
[----:B------:R-:W0:Y:S02]  /*bc90*/  LDG.E.U8 R16, desc[UR36][R4.64+0x50] ;  /* 0x0000502404107981 */ /* 0x000e24000c1e1100 */
[----:B0-----:R-:W-:-:S05]  /*bca0*/  PRMT R3, R16, 0x8880, RZ ;  /* 0x0000888010037816 */ /* 0x001fca00000000ff */
[----:B------:R-:W-:-:S07]  /*bcb0*/  IMAD R2, R3, R18, RZ ;  /* 0x0000001203027224 */ /* 0x000fce00078e02ff */
.L_x_373:
[----:B------:R-:W-:Y:S05]  /*bcc0*/  BSYNC B1 ;  /* 0x0000000000017941 */ /* 0x000fea0003800000 */
.L_x_372:
[----:B0-----:R-:W-:Y:S01]  /*bcd0*/  @!P5 IMAD R3, R64, R17, R2 ;  /* 0x000000114003d224 */ /* 0x001fe200078e0202 */
[----:B------:R-:W-:Y:S04]  /*bce0*/  BSSY B1, `(.L_x_374) ;  /* 0x0000006000017945 */ /* 0x000fe80003800000 */
[----:B------:R0:W-:Y:S01]  /*bcf0*/  @!P5 STG.E.U8 desc[UR36][R6.64+0x50], R3 ;  /* 0x000050030600d986 */ /* 0x0001e2000c101124 */
[----:B------:R-:W-:Y:S05]  /*bd00*/  @P0 BRA `(.L_x_375) ;  /* 0x00000000000c0947 */ /* 0x000fea0003800000 */
[----:B------:R-:W0:Y:S02]  /*bd10*/  LDG.E.U8 R16, desc[UR36][R4.64+0x51] ;  /* 0x0000512404107981 */ /* 0x000e24000c1e1100 */
[----:B0-----:R-:W-:-:S05]  /*bd20*/  PRMT R3, R16, 0x8880, RZ ;  /* 0x0000888010037816 */ /* 0x001fca00000000ff */
[----:B------:R-:W-:-:S07]  /*bd30*/  IMAD R2, R3, R18, RZ ;  /* 0x0000001203027224 */ /* 0x000fce00078e02ff */
.L_x_375:
[----:B------:R-:W-:Y:S05]  /*bd40*/  BSYNC B1 ;  /* 0x0000000000017941 */ /* 0x000fea0003800000 */
.L_x_374:
        /* <DEDUP_REMOVED lines=11> */
.L_x_377:
[----:B------:R-:W-:Y:S05]  /*be00*/  BSYNC B1 ;  /* 0x0000000000017941 */ /* 0x000fea0003800000 */
.L_x_376:
[----:B0-----:R-:W-:Y:S01]  /*be10*/  @!P4 IMAD R3, R66, R17, R2 ;  /* 0x000000114203c224 */ /* 0x001fe200078e0202 */
[----:B------:R-:W-:Y:S04]  /*be20*/  BSSY B1, `(.L_x_378) ;  /* 0x0000006000017945 */ /* 0x000fe80003800000 */
[----:B------:R0:W-:Y:S01]  /*be30*/  @!P4 STG.E.U8 desc[UR36][R8.64+0x50], R3 ;  /* 0x000050030800c986 */ /* 0x0001e2000c101124 */
[----:B------:R-:W-:Y:S05]  /*be40*/  @P3 BRA `(.L_x_379) ;  /* 0x00000000000c3947 */ /* 0x000fea0003800000 */
[----:B------:R-:W0:Y:S02]  /*be50*/  LDG.E.U8 R16, desc[UR36][R22.64+0x51] ;  /* 0x0000512416107981 */ /* 0x000e24000c1e1100 */
[----:B0-----:R-:W-:-:S05]  /*be60*/  PRMT R3, R16, 0x8880, RZ ;  /* 0x0000888010037816 */ /* 0x001fca00000000ff */
[----:B------:R-:W-:-:S07]  /*be70*/  IMAD R2, R3, R18, RZ ;  /* 0x0000001203027224 */ /* 0x000fce00078e02ff */
.L_x_379:
[----:B------:R-:W-:Y:S05]  /*be80*/  BSYNC B1 ;  /* 0x0000000000017941 */ /* 0x000fea0003800000 */
.L_x_378:
[----:B------:R-:W-:Y:S01]  /*be90*/  @!P3 IMAD R67, R67, R17, R2 ;  /* 0x000000114343b224 */ /* 0x000fe200078e0202 */
[----:B------:R-:W-:Y:S04]  /*bea0*/  BSSY B1, `(.L_x_380) ;  /* 0x0000006000017945 */ /* 0x000fe80003800000 */
[----:B------:R0:W-:Y:S01]  /*beb0*/  @!P3 STG.E.U8 desc[UR36][R8.64+0x51], R67 ;  /* 0x000051430800b986 */ /* 0x0001e2000c101124 */
[----:B------:R-:W-:Y:S05]  /*bec0*/  @P5 BRA `(.L_x_381) ;  /* 0x00000000000c5947 */ /* 0x000fea0003800000 */
[----:B------:R-:W0:Y:S02]  /*bed0*/  LDG.E.U8 R16, desc[UR36][R4.64+0x58] ;  /* 0x0000582404107981 */ /* 0x000e24000c1e1100 */
[----:B0-----:R-:W-:-:S05]  /*bee0*/  PRMT R3, R16, 0x8880, RZ ;  /* 0x0000888010037816 */ /* 0x001fca00000000ff */
[----:B------:R-:W-:-:S07]  /*bef0*/  IMAD R2, R3, R18, RZ ;  /* 0x0000001203027224 */ /* 0x000fce00078e02ff */
.L_x_381:
[----:B------:R-:W-:Y:S05]  /*bf00*/  BSYNC B1 ;  /* 0x0000000000017941 */ /* 0x000fea0003800000 */
.L_x_380:
[----:B0-----:R-:W-:Y:S01]  /*bf10*/  @!P5 IMAD R3, R68, R17, R2 ;  /* 0x000000114403d224 */ /* 0x001fe200078e0202 */
[----:B------:R-:W-:Y:S04]  /*bf20*/  BSSY B1, `(.L_x_382) ;  /* 0x0000006000017945 */ /* 0x000fe80003800000 */
[----:B------:R0:W-:Y:S01]  /*bf30*/  @!P5 STG.E.U8 desc[UR36][R6.64+0x58], R3 ;  /* 0x000058030600d986 */ /* 0x0001e2000c101124 */
[----:B------:R-:W-:Y:S05]  /*bf40*/  @P0 BRA `(.L_x_383) ;  /* 0x00000000000c0947 */ /* 0x000fea0003800000 */
[----:B------:R-:W0:Y:S02]  /*bf50*/  LDG.E.U8 R16, desc[UR36][R4.64+0x59] ;  /* 0x0000592404107981 */ /* 0x000e24000c1e1100 */
[----:B0-----:R-:W-:-:S05]  /*bf60*/  PRMT R3, R16, 0x8880, RZ ;  /* 0x0000888010037816 */ /* 0x001fca00000000ff */
[----:B------:R-:W-:-:S07]  /*bf70*/  IMAD R2, R3, R18, RZ ;  /* 0x0000001203027224 */ /* 0x000fce00078e02ff */
.L_x_383:
[----:B------:R-:W-:Y:S05]  /*bf80*/  BSYNC B1 ;  /* 0x0000000000017941 */ /* 0x000fea0003800000 */
.L_x_382:
        /* <DEDUP_REMOVED lines=11> */
.L_x_385:
[----:B------:R-:W-:Y:S05]  /*c040*/  BSYNC B1 ;  /* 0x0000000000017941 */ /* 0x000fea0003800000 */
.L_x_384:
[----:B0-----:R-:W-:Y:S01]  /*c050*/  @!P4 IMAD R3, R70, R17, R2 ;  /* 0x000000114603c224 */ /* 0x001fe200078e0202 */
[----:B------:R-:W-:Y:S04]  /*c060*/  BSSY B1, `(.L_x_386) ;  /* 0x0000006000017945 */ /* 0x000fe80003800000 */
[----:B------:R0:W-:Y:S01]  /*c070*/  @!P4 STG.E.U8 desc[UR36][R8.64+0x58], R3 ;  /* 0x000058030800c986 */ /* 0x0001e2000c101124 */
[----:B------:R-:W-:Y:S05]  /*c080*/  @P3 BRA `(.L_x_387) ;  /* 0x00000000000c3947 */ /* 0x000fea0003800000 */
[----:B------:R-:W0:Y:S02]  /*c090*/  LDG.E.U8 R16, desc[UR36][R22.64+0x59] ;  /* 0x0000592416107981 */ /* 0x000e24000c1e1100 */
[----:B0-----:R-:W-:-:S05]  /*c0a0*/  PRMT R3, R16, 0x8880, RZ ;  /* 0x0000888010037816 */ /* 0x001fca00000000ff */
[----:B------:R-:W-:-:S07]  /*c0b0*/  IMAD R2, R3, R18, RZ ;  /* 0x0000001203027224 */ /* 0x000fce00078e02ff */
.L_x_387:
[----:B------:R-:W-:Y:S05]  /*c0c0*/  BSYNC B1 ;  /* 0x0000000000017941 */ /* 0x000fea0003800000 */
.L_x_386:
[----:B------:R-:W-:Y:S01]  /*c0d0*/  @!P3 IMAD R71, R71, R17, R2 ;  /* 0x000000114747b224 */ /* 0x000fe200078e0202 */
[----:B------:R-:W-:Y:S04]  /*c0e0*/  BSSY B1, `(.L_x_388) ;  /* 0x0000006000017945 */ /* 0x000fe80003800000 */
[----:B------:R0:W-:Y:S01]  /*c0f0*/  @!P3 STG.E.U8 desc[UR36][R8.64+0x59], R71 ;  /* 0x000059470800b986 */ /* 0x0001e2000c101124 */
[----:B------:R-:W-:Y:S05]  /*c100*/  @P5 BRA `(.L_x_389) ;  /* 0x00000000000c5947 */ /* 0x000fea0003800000 */
[----:B------:R-:W0:Y:S02]  /*c110*/  LDG.E.U8 R16, desc[UR36][R4.64+0x60] ;  /* 0x0000602404107981 */ /* 0x000e24000c1e1100 */
[----:B0-----:R-:W-:-:S05]  /*c120*/  PRMT R3, R16, 0x8880, RZ ;  /* 0x0000888010037816 */ /* 0x001fca00000000ff */
[----:B------:R-:W-:-:S07]  /*c130*/  IMAD R2, R3, R18, RZ ;  /* 0x0000001203027224 */ /* 0x000fce00078e02ff */
.L_x_389:
[----:B------:R-:W-:Y:S05]  /*c140*/  BSYNC B1 ;  /* 0x0000000000017941 */ /* 0x000fea0003800000 */
.L_x_388:
[----:B0-----:R-:W-:Y:S01]  /*c150*/  @!P5 IMAD R3, R72, R17, R2 ;  /* 0x000000114803d224 */ /* 0x001fe200078e0202 */
[----:B------:R-:W-:Y:S04]  /*c160*/  BSSY B1, `(.L_x_390) ;  /* 0x0000006000017945 */ /* 0x000fe80003800000 */
[----:B------:R0:W-:Y:S01]  /*c170*/  @!P5 STG.E.U8 desc[UR36][R6.64+0x60], R3 ;  /* 0x000060030600d986 */ /* 0x0001e2000c101124 */
[----:B------:R-:W-:Y:S05]  /*c180*/  @P0 BRA `(.L_x_391) ;  /* 0x00000000000c0947 */ /* 0x000fea0003800000 */
[----:B------:R-:W0:Y:S02]  /*c190*/  LDG.E.U8 R16, desc[UR36][R4.64+0x61] ;  /* 0x0000612404107981 */ /* 0x000e24000c1e1100 */
[----:B0-----:R-:W-:-:S05]  /*c1a0*/  PRMT R3, R16, 0x8880, RZ ;  /* 0x0000888010037816 */ /* 0x001fca00000000ff */
[----:B------:R-:W-:-:S07]  /*c1b0*/  IMAD R2, R3, R18, RZ ;  /* 0x0000001203027224 */ /* 0x000fce00078e02ff */
.L_x_391:
[----:B------:R-:W-:Y:S05]  /*c1c0*/  BSYNC B1 ;  /* 0x0000000000017941 */ /* 0x000fea0003800000 */
.L_x_390:
        /* <DEDUP_REMOVED lines=11> */
.L_x_393:
[----:B------:R-:W-:Y:S05]  /*c280*/  BSYNC B1 ;  /* 0x0000000000017941 */ /* 0x000fea0003800000 */
.L_x_392:
[----:B0-----:R-:W-:Y:S01]  /*c290*/  @!P4 IMAD R3, R74, R17, R2 ;  /* 0x000000114a03c224 */ /* 0x001fe200078e0202 */
[----:B------:R-:W-:Y:S04]  /*c2a0*/  BSSY B1, `(.L_x_394) ;  /* 0x0000006000017945 */ /* 0x000fe80003800000 */
[----:B------:R0:W-:Y:S01]  /*c2b0*/  @!P4 STG.E.U8 desc[UR36][R8.64+0x60], R3 ;  /* 0x000060030800c986 */ /* 0x0001e2000c101124 */
[----:B------:R-:W-:Y:S05]  /*c2c0*/  @P3 BRA `(.L_x_395) ;  /* 0x00000000000c3947 */ /* 0x000fea0003800000 */
[----:B------:R-:W0:Y:S02]  /*c2d0*/  LDG.E.U8 R16, desc[UR36][R22.64+0x61] ;  /* 0x0000612416107981 */ /* 0x000e24000c1e1100 */
[----:B0-----:R-:W-:-:S05]  /*c2e0*/  PRMT R3, R16, 0x8880, RZ ;  /* 0x0000888010037816 */ /* 0x001fca00000000ff */
[----:B------:R-:W-:-:S07]  /*c2f0*/  IMAD R2, R3, R18, RZ ;  /* 0x0000001203027224 */ /* 0x000fce00078e02ff */
.L_x_395:
[----:B------:R-:W-:Y:S05]  /*c300*/  BSYNC B1 ;  /* 0x0000000000017941 */ /* 0x000fea0003800000 */
.L_x_394:
[----:B------:R-:W-:Y:S01]  /*c310*/  @!P3 IMAD R75, R75, R17, R2 ;  /* 0x000000114b4bb224 */ /* 0x000fe200078e0202 */
[----:B------:R-:W-:Y:S04]  /*c320*/  BSSY B1, `(.L_x_396) ;  /* 0x0000006000017945 */ /* 0x000fe80003800000 */
[----:B------:R0:W-:Y:S01]  /*c330*/  @!P3 STG.E.U8 desc[UR36][R8.64+0x61], R75 ;  /* 0x0000614b0800b986 */ /* 0x0001e2000c101124 */
[----:B------:R-:W-:Y:S05]  /*c340*/  @P5 BRA `(.L_x_397) ;  /* 0x00000000000c5947 */ /* 0x000fea0003800000 */
[----:B------:R-:W0:Y:S02]  /*c350*/  LDG.E.U8 R16, desc[UR36][R4.64+0x68] ;  /* 0x0000682404107981 */ /* 0x000e24000c1e1100 */
[----:B0-----:R-:W-:-:S05]  /*c360*/  PRMT R3, R16, 0x8880, RZ ;  /* 0x0000888010037816 */ /* 0x001fca00000000ff */
[----:B------:R-:W-:-:S07]  /*c370*/  IMAD R2, R3, R18, RZ ;  /* 0x0000001203027224 */ /* 0x000fce00078e02ff */
.L_x_397:
[----:B------:R-:W-:Y:S05]  /*c380*/  BSYNC B1 ;  /* 0x0000000000017941 */ /* 0x000fea0003800000 */
.L_x_396:
[----:B0-----:R-:W-:Y:S01]  /*c390*/  @!P5 IMAD R3, R76, R17, R2 ;  /* 0x000000114c03d224 */ /* 0x001fe200078e0202 */
[----:B------:R-:W-:Y:S04]  /*c3a0*/  BSSY B1, `(.L_x_398) ;  /* 0x0000006000017945 */ /* 0x000fe80003800000 */
[----:B------:R0:W-:Y:S01]  /*c3b0*/  @!P5 STG.E.U8 desc[UR36][R6.64+0x68], R3 ;  /* 0x000068030600d986 */ /* 0x0001e2000c101124 */
[----:B------:R-:W-:Y:S05]  /*c3c0*/  @P0 BRA `(.L_x_399) ;  /* 0x00000000000c0947 */ /* 0x000fea0003800000 */
[----:B------:R-:W0:Y:S02]  /*c3d0*/  LDG.E.U8 R16, desc[UR36][R4.64+0x69] ;  /* 0x0000692404107981 */ /* 0x000e24000c1e1100 */
[----:B0-----:R-:W-:-:S05]  /*c3e0*/  PRMT R3, R16, 0x8880, RZ ;  /* 0x0000888010037816 */ /* 0x001fca00000000ff */
[----:B------:R-:W-:-:S07]  /*c3f0*/  IMAD R2, R3, R18, RZ ;  /* 0x0000001203027224 */ /* 0x000fce00078e02ff */
.L_x_399:
[----:B------:R-:W-:Y:S05]  /*c400*/  BSYNC B1 ;  /* 0x0000000000017941 */ /* 0x000fea0003800000 */
.L_x_398:
        /* <DEDUP_REMOVED lines=11> */
.L_x_401:
[----:B------:R-:W-:Y:S05]  /*c4c0*/  BSYNC B1 ;  /* 0x0000000000017941 */ /* 0x000fea0003800000 */
.L_x_400:
[----:B0-----:R-:W-:Y:S01]  /*c4d0*/  @!P4 IMAD R3, R78, R17, R2 ;  /* 0x000000114e03c224 */ /* 0x001fe200078e0202 */
[----:B------:R-:W-:Y:S04]  /*c4e0*/  BSSY B1, `(.L_x_402) ;  /* 0x0000006000017945 */ /* 0x000fe80003800000 */
[----:B------:R0:W-:Y:S01]  /*c4f0*/  @!P4 STG.E.U8 desc[UR36][R8.64+0x68], R3 ;  /* 0x000068030800c986 */ /* 0x0001e2000c101124 */
[----:B------:R-:W-:Y:S05]  /*c500*/  @P3 BRA `(.L_x_403) ;  /* 0x00000000000c3947 */ /* 0x000fea0003800000 */
[----:B------:R-:W0:Y:S02]  /*c510*/  LDG.E.U8 R16, desc[UR36][R22.64+0x69] ;  /* 0x0000692416107981 */ /* 0x000e24000c1e1100 */
[----:B0-----:R-:W-:-:S05]  /*c520*/  PRMT R3, R16, 0x8880, RZ ;  /* 0x0000888010037816 */ /* 0x001fca00000000ff */
[----:B------:R-:W-:-:S07]  /*c530*/  IMAD R2, R3, R18, RZ ;  /* 0x0000001203027224 */ /* 0x000fce00078e02ff */
.L_x_403:
[----:B------:R-:W-:Y:S05]  /*c540*/  BSYNC B1 ;  /* 0x0000000000017941 */ /* 0x000fea0003800000 */
.L_x_402:
[----:B------:R-:W-:Y:S01]  /*c550*/  @!P3 IMAD R79, R79, R17, R2 ;  /* 0x000000114f4fb224 */ /* 0x000fe200078e0202 */
[----:B------:R-:W-:Y:S04]  /*c560*/  BSSY B1, `(.L_x_404) ;  /* 0x0000006000017945 */ /* 0x000fe80003800000 */
[----:B------:R0:W-:Y:S01]  /*c570*/  @!P3 STG.E.U8 desc[UR36][R8.64+0x69], R79 ;  /* 0x0000694f0800b986 */ /* 0x0001e2000c101124 */
[----:B------:R-:W-:Y:S05]  /*c580*/  @P5 BRA `(.L_x_405) ;  /* 0x00000000000c5947 */ /* 0x000fea0003800000 */
[----:B------:R-:W0:Y:S02]  /*c590*/  LDG.E.U8 R16, desc[UR36][R4.64+0x70] ;  /* 0x0000702404107981 */ /* 0x000e24000c1e1100 */
[----:B0-----:R-:W-:-:S05]  /*c5a0*/  PRMT R3, R16, 0x8880, RZ ;  /* 0x0000888010037816 */ /* 0x001fca00000000ff */
[----:B------:R-:W-:-:S07]  /*c5b0*/  IMAD R2, R3, R18, RZ ;  /* 0x0000001203027224 */ /* 0x000fce00078e02ff */
.L_x_405:
[----:B------:R-:W-:Y:S05]  /*c5c0*/  BSYNC B1 ;  /* 0x0000000000017941 */ /* 0x000fea0003800000 */
.L_x_404:
[----:B0-----:R-:W-:Y:S01]  /*c5d0*/  @!P5 IMAD R3, R80, R17, R2 ;  /* 0x000000115003d224 */ /* 0x001fe200078e0202 */
[----:B------:R-:W-:Y:S04]  /*c5e0*/  BSSY B1, `(.L_x_406) ;  /* 0x0000006000017945 */ /* 0x000fe80003800000 */
[----:B------:R0:W-:Y:S01]  /*c5f0*/  @!P5 STG.E.U8 desc[UR36][R6.64+0x70], R3 ;  /* 0x000070030600d986 */ /* 0x0001e2000c101124 */
[----:B------:R-:W-:Y:S05]  /*c600*/  @P0 BRA `(.L_x_407) ;  /* 0x00000000000c0947 */ /* 0x000fea0003800000 */
[----:B------:R-:W0:Y:S02]  /*c610*/  LDG.E.U8 R16, desc[UR36][R4.64+0x71] ;  /* 0x0000712404107981 */ /* 0x000e24000c1e1100 */
[----:B0-----:R-:W-:-:S05]  /*c620*/  PRMT R3, R16, 0x8880, RZ ;  /* 0x0000888010037816 */ /* 0x001fca00000000ff */
[----:B------:R-:W-:-:S07]  /*c630*/  IMAD R2, R3, R18, RZ ;  /* 0x0000001203027224 */ /* 0x000fce00078e02ff */
.L_x_407:
[----:B------:R-:W-:Y:S05]  /*c640*/  BSYNC B1 ;  /* 0x0000000000017941 */ /* 0x000fea0003800000 */
.L_x_406:
        /* <DEDUP_REMOVED lines=11> */
.L_x_409:
[----:B------:R-:W-:Y:S05]  /*c700*/  BSYNC B1 ;  /* 0x0000000000017941 */ /* 0x000fea0003800000 */
.L_x_408:
[----:B0-----:R-:W-:Y:S01]  /*c710*/  @!P4 IMAD R3, R82, R17, R2 ;  /* 0x000000115203c224 */ /* 0x001fe200078e0202 */
[----:B------:R-:W-:Y:S04]  /*c720*/  BSSY B1, `(.L_x_410) ;  /* 0x0000006000017945 */ /* 0x000fe80003800000 */
[----:B------:R0:W-:Y:S01]  /*c730*/  @!P4 STG.E.U8 desc[UR36][R8.64+0x70], R3 ;  /* 0x000070030800c986 */ /* 0x0001e2000c101124 */
[----:B------:R-:W-:Y:S05]  /*c740*/  @P3 BRA `(.L_x_411) ;  /* 0x00000000000c3947 */ /* 0x000fea0003800000 */
[----:B------:R-:W0:Y:S02]  /*c750*/  LDG.E.U8 R16, desc[UR36][R22.64+0x71] ;  /* 0x0000712416107981 */ /* 0x000e24000c1e1100 */
[----:B0-----:R-:W-:-:S05]  /*c760*/  PRMT R3, R16, 0x8880, RZ ;  /* 0x0000888010037816 */ /* 0x001fca00000000ff */
[----:B------:R-:W-:-:S07]  /*c770*/  IMAD R2, R3, R18, RZ ;  /* 0x0000001203027224 */ /* 0x000fce00078e02ff */
.L_x_411:
[----:B------:R-:W-:Y:S05]  /*c780*/  BSYNC B1 ;  /* 0x0000000000017941 */ /* 0x000fea0003800000 */
.L_x_410:
[----:B------:R-:W-:Y:S01]  /*c790*/  @!P3 IMAD R83, R83, R17, R2 ;  /* 0x000000115353b224 */ /* 0x000fe200078e0202 */
[----:B------:R-:W-:Y:S04]  /*c7a0*/  BSSY B1, `(.L_x_412) ;  /* 0x0000006000017945 */ /* 0x000fe80003800000 */
[----:B------:R0:W-:Y:S01]  /*c7b0*/  @!P3 STG.E.U8 desc[UR36][R8.64+0x71], R83 ;  /* 0x000071530800b986 */ /* 0x0001e2000c101124 */
[----:B------:R-:W-:Y:S05]  /*c7c0*/  @P5 BRA `(.L_x_413) ;  /* 0x00000000000c5947 */ /* 0x000fea0003800000 */
[----:B------:R-:W0:Y:S02]  /*c7d0*/  LDG.E.U8 R16, desc[UR36][R4.64+0x78] ;  /* 0x0000782404107981 */ /* 0x000e24000c1e1100 */
[----:B0-----:R-:W-:-:S05]  /*c7e0*/  PRMT R3, R16, 0x8880, RZ ;  /* 0x0000888010037816 */ /* 0x001fca00000000ff */
[----:B------:R-:W-:-:S07]  /*c7f0*/  IMAD R2, R3, R18, RZ ;  /* 0x0000001203027224 */ /* 0x000fce00078e02ff */
.L_x_413:
[----:B------:R-:W-:Y:S05]  /*c800*/  BSYNC B1 ;  /* 0x0000000000017941 */ /* 0x000fea0003800000 */
.L_x_412:
[----:B0-----:R-:W-:Y:S01]  /*c810*/  @!P5 IMAD R3, R84, R17, R2 ;  /* 0x000000115403d224 */ /* 0x001fe200078e0202 */
[----:B------:R-:W-:Y:S04]  /*c820*/  BSSY B1, `(.L_x_414) ;  /* 0x0000006000017945 */ /* 0x000fe80003800000 */
[----:B------:R0:W-:Y:S01]  /*c830*/  @!P5 STG.E.U8 desc[UR36][R6.64+0x78], R3 ;  /* 0x000078030600d986 */ /* 0x0001e2000c101124 */
[----:B------:R-:W-:Y:S05]  /*c840*/  @P0 BRA `(.L_x_415) ;  /* 0x00000000000c0947 */ /* 0x000fea0003800000 */
[----:B------:R-:W0:Y:S02]  /*c850*/  LDG.E.U8 R16, desc[UR36][R4.64+0x79] ;  /* 0x0000792404107981 */ /* 0x000e24000c1e1100 */
[----:B0-----:R-:W-:-:S05]  /*c860*/  PRMT R3, R16, 0x8880, RZ ;  /* 0x0000888010037816 */ /* 0x001fca00000000ff */
[----:B------:R-:W-:-:S07]  /*c870*/  IMAD R2, R3, R18, RZ ;  /* 0x0000001203027224 */ /* 0x000fce00078e02ff */
.L_x_415:
[----:B------:R-:W-:Y:S05]  /*c880*/  BSYNC B1 ;  /* 0x0000000000017941 */ /* 0x000fea0003800000 */
.L_x_414:
        /* <DEDUP_REMOVED lines=11> */
.L_x_417:
[----:B------:R-:W-:Y:S05]  /*c940*/  BSYNC B1 ;  /* 0x0000000000017941 */ /* 0x000fea0003800000 */
.L_x_416:
[----:B0-----:R-:W-:Y:S01]  /*c950*/  @!P4 IMAD R3, R86, R17, R2 ;  /* 0x000000115603c224 */ /* 0x001fe200078e0202 */
[----:B------:R-:W-:Y:S04]  /*c960*/  BSSY B1, `(.L_x_418) ;  /* 0x0000006000017945 */ /* 0x000fe80003800000 */
[----:B------:R0:W-:Y:S01]  /*c970*/  @!P4 STG.E.U8 desc[UR36][R8.64+0x78], R3 ;  /* 0x000078030800c986 */ /* 0x0001e2000c101124 */
[----:B------:R-:W-:Y:S05]  /*c980*/  @P3 BRA `(.L_x_419) ;  /* 0x00000000000c3947 */ /* 0x000fea0003800000 */
[----:B------:R-:W0:Y:S02]  /*c990*/  LDG.E.U8 R16, desc[UR36][R22.64+0x79] ;  /* 0x0000792416107981 */ /* 0x000e24000c1e1100 */
[----:B0-----:R-:W-:-:S05]  /*c9a0*/  PRMT R3, R16, 0x8880, RZ ;  /* 0x0000888010037816 */ /* 0x001fca00000000ff */
[----:B------:R-:W-:-:S07]  /*c9b0*/  IMAD R2, R3, R18, RZ ;  /* 0x0000001203027224 */ /* 0x000fce00078e02ff */
.L_x_419:
[----:B------:R-:W-:Y:S05]  /*c9c0*/  BSYNC B1 ;  /* 0x0000000000017941 */ /* 0x000fea0003800000 */
.L_x_418:
[----:B------:R-:W-:Y:S01]  /*c9d0*/  @!P3 IMAD R87, R87, R17, R2 ;  /* 0x000000115757b224 */ /* 0x000fe200078e0202 */
[----:B------:R-:W-:Y:S04]  /*c9e0*/  BSSY B1, `(.L_x_420) ;  /* 0x0000006000017945 */ /* 0x000fe80003800000 */
[----:B------:R0:W-:Y:S01]  /*c9f0*/  @!P3 STG.E.U8 desc[UR36][R8.64+0x79], R87 ;  /* 0x000079570800b986 */ /* 0x0001e2000c101124 */
[----:B------:R-:W-:Y:S05]  /*ca00*/  @P5 BRA `(.L_x_421) ;  /* 0x00000000000c5947 */ /* 0x000fea0003800000 */
[----:B------:R-:W0:Y:S02]  /*ca10*/  LDG.E.U8 R16, desc[UR36][R4.64+0x80] ;  /* 0x0000802404107981 */ /* 0x000e24000c1e1100 */
[----:B0-----:R-:W-:-:S05]  /*ca20*/  PRMT R3, R16, 0x8880, RZ ;  /* 0x0000888010037816 */ /* 0x001fca00000000ff */
[----:B------:R-:W-:-:S07]  /*ca30*/  IMAD R2, R3, R18, RZ ;  /* 0x0000001203027224 */ /* 0x000fce00078e02ff */
.L_x_421:
[----:B------:R-:W-:Y:S05]  /*ca40*/  BSYNC B1 ;  /* 0x0000000000017941 */ /* 0x000fea0003800000 */
.L_x_420:
[----:B0-----:R-:W-:Y:S01]  /*ca50*/  @!P5 IMAD R3, R88, R17, R2 ;  /* 0x000000115803d224 */ /* 0x001fe200078e0202 */
[----:B------:R-:W-:Y:S04]  /*ca60*/  BSSY B1, `(.L_x_422) ;  /* 0x0000006000017945 */ /* 0x000fe80003800000 */
[----:B------:R0:W-:Y:S01]  /*ca70*/  @!P5 STG.E.U8 desc[UR36][R6.64+0x80], R3 ;  /* 0x000080030600d986 */ /* 0x0001e2000c101124 */
[----:B------:R-:W-:Y:S05]  /*ca80*/  @P0 BRA `(.L_x_423) ;  /* 0x00000000000c0947 */ /* 0x000fea0003800000 */
[----:B------:R-:W0:Y:S02]  /*ca90*/  LDG.E.U8 R16, desc[UR36][R4.64+0x81] ;  /* 0x0000812404107981 */ /* 0x000e24000c1e1100 */
[----:B0-----:R-:W-:-:S05]  /*caa0*/  PRMT R3, R16, 0x8880, RZ ;  /* 0x0000888010037816 */ /* 0x001fca00000000ff */
[----:B------:R-:W-:-:S07]  /*cab0*/  IMAD R2, R3, R18, RZ ;  /* 0x0000001203027224 */ /* 0x000fce00078e02ff */
.L_x_423:
[----:B------:R-:W-:Y:S05]  /*cac0*/  BSYNC B1 ;  /* 0x0000000000017941 */ /* 0x000fea0003800000 */
.L_x_422:
        /* <DEDUP_REMOVED lines=11> */
.L_x_425:
[----:B------:R-:W-:Y:S05]  /*cb80*/  BSYNC B1 ;  /* 0x0000000000017941 */ /* 0x000fea0003800000 */
.L_x_424:
[----:B0-----:R-:W-:Y:S01]  /*cb90*/  @!P4 IMAD R3, R90, R17, R2 ;  /* 0x000000115a03c224 */ /* 0x001fe200078e0202 */
[----:B------:R-:W-:Y:S04]  /*cba0*/  BSSY B1, `(.L_x_426) ;  /* 0x0000006000017945 */ /* 0x000fe80003800000 */
[----:B------:R0:W-:Y:S01]  /*cbb0*/  @!P4 STG.E.U8 desc[UR36][R8.64+0x80], R3 ;  /* 0x000080030800c986 */ /* 0x0001e2000c101124 */
[----:B------:R-:W-:Y:S05]  /*cbc0*/  @P3 BRA `(.L_x_427) ;  /* 0x00000000000c3947 */ /* 0x000fea0003800000 */
[----:B------:R-:W0:Y:S02]  /*cbd0*/  LDG.E.U8 R16, desc[UR36][R22.64+0x81] ;  /* 0x0000812416107981 */ /* 0x000e24000c1e1100 */
[----:B0-----:R-:W-:-:S05]  /*cbe0*/  PRMT R3, R16, 0x8880, RZ ;  /* 0x0000888010037816 */ /* 0x001fca00000000ff */
[----:B------:R-:W-:-:S07]  /*cbf0*/  IMAD R2, R3, R18, RZ ;  /* 0x0000001203027224 */ /* 0x000fce00078e02ff */
.L_x_427:
[----:B------:R-:W-:Y:S05]  /*cc00*/  BSYNC B1 ;  /* 0x0000000000017941 */ /* 0x000fea0003800000 */
.L_x_426:
[----:B------:R-:W-:Y:S01]  /*cc10*/  @!P3 IMAD R91, R91, R17, R2 ;  /* 0x000000115b5bb224 */ /* 0x000fe200078e0202 */
[----:B------:R-:W-:Y:S04]  /*cc20*/  BSSY B1, `(.L_x_428) ;  /* 0x0000006000017945 */ /* 0x000fe80003800000 */
[----:B------:R0:W-:Y:S01]  /*cc30*/  @!P3 STG.E.U8 desc[UR36][R8.64+0x81], R91 ;  /* 0x0000815b0800b986 */ /* 0x0001e2000c101124 */
[----:B------:R-:W-:Y:S05]  /*cc40*/  @P5 BRA `(.L_x_429) ;  /* 0x00000000000c5947 */ /* 0x000fea0003800000 */
[----:B------:R-:W0:Y:S02]  /*cc50*/  LDG.E.U8 R16, desc[UR36][R4.64+0x88] ;  /* 0x0000882404107981 */ /* 0x000e24000c1e1100 */
[----:B0-----:R-:W-:-:S05]  /*cc60*/  PRMT R3, R16, 0x8880, RZ ;  /* 0x0000888010037816 */ /* 0x001fca00000000ff */
[----:B------:R-:W-:-:S07]  /*cc70*/  IMAD R2, R3, R18, RZ ;  /* 0x0000001203027224 */ /* 0x000fce00078e02ff */
.L_x_429:
[----:B------:R-:W-:Y:S05]  /*cc80*/  BSYNC B1 ;  /* 0x0000000000017941 */ /* 0x000fea0003800000 */
.L_x_428:
[----:B0-----:R-:W-:Y:S01]  /*cc90*/  @!P5 IMAD R3, R92, R17, R2 ;  /* 0x000000115c03d224 */ /* 0x001fe200078e0202 */
[----:B------:R-:W-:Y:S04]  /*cca0*/  BSSY B1, `(.L_x_430) ;  /* 0x0000006000017945 */ /* 0x000fe80003800000 */
[----:B------:R0:W-:Y:S01]  /*ccb0*/  @!P5 STG.E.U8 desc[UR36][R6.64+0x88], R3 ;  /* 0x000088030600d986 */ /* 0x0001e2000c101124 */
[----:B------:R-:W-:Y:S05]  /*ccc0*/  @P0 BRA `(.L_x_431) ;  /* 0x00000000000c0947 */ /* 0x000fea0003800000 */
[----:B------:R-:W0:Y:S02]  /*ccd0*/  LDG.E.U8 R16, desc[UR36][R4.64+0x89] ;  /* 0x0000892404107981 */ /* 0x000e24000c1e1100 */
[----:B0-----:R-:W-:-:S05]  /*cce0*/  PRMT R3, R16, 0x8880, RZ ;  /* 0x0000888010037816 */ /* 0x001fca00000000ff */
[----:B------:R-:W-:-:S07]  /*ccf0*/  IMAD R2, R3, R18, RZ ;  /* 0x0000001203027224 */ /* 0x000fce00078e02ff */
.L_x_431:
[----:B------:R-:W-:Y:S05]  /*cd00*/  BSYNC B1 ;  /* 0x0000000000017941 */ /* 0x000fea0003800000 */
.L_x_430:
        /* <DEDUP_REMOVED lines=11> */
.L_x_433:
[----:B------:R-:W-:Y:S05]  /*cdc0*/  BSYNC B1 ;  /* 0x0000000000017941 */ /* 0x000fea0003800000 */
.L_x_432:
[----:B0-----:R-:W-:Y:S01]  /*cdd0*/  @!P4 IMAD R3, R94, R17, R2 ;  /* 0x000000115e03c224 */ /* 0x001fe200078e0202 */
[----:B------:R-:W-:Y:S04]  /*cde0*/  BSSY B1, `(.L_x_434) ;  /* 0x0000006000017945 */ /* 0x000fe80003800000 */
[----:B------:R0:W-:Y:S01]  /*cdf0*/  @!P4 STG.E.U8 desc[UR36][R8.64+0x88], R3 ;  /* 0x000088030800c986 */ /* 0x0001e2000c101124 */
[----:B------:R-:W-:Y:S05]  /*ce00*/  @P3 BRA `(.L_x_435) ;  /* 0x00000000000c3947 */ /* 0x000fea0003800000 */
[----:B------:R-:W0:Y:S02]  /*ce10*/  LDG.E.U8 R16, desc[UR36][R22.64+0x89] ;  /* 0x0000892416107981 */ /* 0x000e24000c1e1100 */
[----:B0-----:R-:W-:-:S05]  /*ce20*/  PRMT R3, R16, 0x8880, RZ ;  /* 0x0000888010037816 */ /* 0x001fca00000000ff */
[----:B------:R-:W-:-:S07]  /*ce30*/  IMAD R2, R3, R18, RZ ;  /* 0x0000001203027224 */ /* 0x000fce00078e02ff */
.L_x_435:
[----:B------:R-:W-:Y:S05]  /*ce40*/  BSYNC B1 ;  /* 0x0000000000017941 */ /* 0x000fea0003800000 */
.L_x_434:
[----:B------:R-:W-:Y:S01]  /*ce50*/  @!P3 IMAD R95, R95, R17, R2 ;  /* 0x000000115f5fb224 */ /* 0x000fe200078e0202 */
[----:B------:R-:W-:Y:S04]  /*ce60*/  BSSY B1, `(.L_x_436) ;  /* 0x0000006000017945 */ /* 0x000fe80003800000 */
[----:B------:R0:W-:Y:S01]  /*ce70*/  @!P3 STG.E.U8 desc[UR36][R8.64+0x89], R95 ;  /* 0x0000895f0800b986 */ /* 0x0001e2000c101124 */
[----:B------:R-:W-:Y:S05]  /*ce80*/  @P5 BRA `(.L_x_437) ;  /* 0x00000000000c5947 */ /* 0x000fea0003800000 */
[----:B------:R-:W0:Y:S02]  /*ce90*/  LDG.E.U8 R16, desc[UR36][R4.64+0x90] ;  /* 0x0000902404107981 */ /* 0x000e24000c1e1100 */
[----:B0-----:R-:W-:-:S05]  /*cea0*/  PRMT R3, R16, 0x8880, RZ ;  /* 0x0000888010037816 */ /* 0x001fca00000000ff */
[----:B------:R-:W-:-:S07]  /*ceb0*/  IMAD R2, R3, R18, RZ ;  /* 0x0000001203027224 */ /* 0x000fce00078e02ff */
.L_x_437:
[----:B------:R-:W-:Y:S05]  /*cec0*/  BSYNC B1 ;  /* 0x0000000000017941 */ /* 0x000fea0003800000 */
.L_x_436:
[----:B0-----:R-:W-:Y:S01]  /*ced0*/  @!P5 IMAD R3, R96, R17, R2 ;  /* 0x000000116003d224 */ /* 0x001fe200078e0202 */
[----:B------:R-:W-:Y:S04]  /*cee0*/  BSSY B1, `(.L_x_438) ;  /* 0x0000006000017945 */ /* 0x000fe80003800000 */
[----:B------:R0:W-:Y:S01]  /*cef0*/  @!P5 STG.E.U8 desc[UR36][R6.64+0x90], R3 ;  /* 0x000090030600d986 */ /* 0x0001e2000c101124 */
[----:B------:R-:W-:Y:S05]  /*cf00*/  @P0 BRA `(.L_x_439) ;  /* 0x00000000000c0947 */ /* 0x000fea0003800000 */
[----:B------:R-:W0:Y:S02]  /*cf10*/  LDG.E.U8 R16, desc[UR36][R4.64+0x91] ;  /* 0x0000912404107981 */ /* 0x000e24000c1e1100 */
[----:B0-----:R-:W-:-:S05]  /*cf20*/  PRMT R3, R16, 0x8880, RZ ;  /* 0x0000888010037816 */ /* 0x001fca00000000ff */
[----:B------:R-:W-:-:S07]  /*cf30*/  IMAD R2, R3, R18, RZ ;  /* 0x0000001203027224 */ /* 0x000fce00078e02ff */
.L_x_439:
[----:B------:R-:W-:Y:S05]  /*cf40*/  BSYNC B1 ;  /* 0x0000000000017941 */ /* 0x000fea0003800000 */
.L_x_438:
        /* <DEDUP_REMOVED lines=11> */
.L_x_441:
[----:B------:R-:W-:Y:S05]  /*d000*/  BSYNC B1 ;  /* 0x0000000000017941 */ /* 0x000fea0003800000 */
.L_x_440:
[----:B0-----:R-:W-:Y:S01]  /*d010*/  @!P4 IMAD R3, R98, R17, R2 ;  /* 0x000000116203c224 */ /* 0x001fe200078e0202 */
[----:B------:R-:W-:Y:S04]  /*d020*/  BSSY B1, `(.L_x_442) ;  /* 0x0000006000017945 */ /* 0x000fe80003800000 */
[----:B------:R0:W-:Y:S01]  /*d030*/  @!P4 STG.E.U8 desc[UR36][R8.64+0x90], R3 ;  /* 0x000090030800c986 */ /* 0x0001e2000c101124 */
[----:B------:R-:W-:Y:S05]  /*d040*/  @P3 BRA `(.L_x_443) ;  /* 0x00000000000c3947 */ /* 0x000fea0003800000 */
[----:B------:R-:W0:Y:S02]  /*d050*/  LDG.E.U8 R16, desc[UR36][R22.64+0x91] ;  /* 0x0000912416107981 */ /* 0x000e24000c1e1100 */
[----:B0-----:R-:W-:-:S05]  /*d060*/  PRMT R3, R16, 0x8880, RZ ;  /* 0x0000888010037816 */ /* 0x001fca00000000ff */
[----:B------:R-:W-:-:S07]  /*d070*/  IMAD R2, R3, R18, RZ ;  /* 0x0000001203027224 */ /* 0x000fce00078e02ff */
.L_x_443:
[----:B------:R-:W-:Y:S05]  /*d080*/  BSYNC B1 ;  /* 0x0000000000017941 */ /* 0x000fea0003800000 */
.L_x_442:
[----:B------:R-:W-:Y:S01]  /*d090*/  @!P3 IMAD R99, R99, R17, R2 ;  /* 0x000000116363b224 */ /* 0x000fe200078e0202 */
[----:B------:R-:W-:Y:S04]  /*d0a0*/  BSSY B1, `(.L_x_444) ;  /* 0x0000006000017945 */ /* 0x000fe80003800000 */
[----:B------:R0:W-:Y:S01]  /*d0b0*/  @!P3 STG.E.U8 desc[UR36][R8.64+0x91], R99 ;  /* 0x000091630800b986 */ /* 0x0001e2000c101124 */
[----:B------:R-:W-:Y:S05]  /*d0c0*/  @P5 BRA `(.L_x_445) ;  /* 0x00000000000c5947 */ /* 0x000fea0003800000 */
[----:B------:R-:W0:Y:S02]  /*d0d0*/  LDG.E.U8 R16, desc[UR36][R4.64+0x98] ;  /* 0x0000982404107981 */ /* 0x000e24000c1e1100 */
[----:B0-----:R-:W-:-:S05]  /*d0e0*/  PRMT R3, R16, 0x8880, RZ ;  /* 0x0000888010037816 */ /* 0x001fca00000000ff */
[----:B------:R-:W-:-:S07]  /*d0f0*/  IMAD R2, R3, R18, RZ ;  /* 0x0000001203027224 */ /* 0x000fce00078e02ff */
.L_x_445:
[----:B------:R-:W-:Y:S05]  /*d100*/  BSYNC B1 ;  /* 0x0000000000017941 */ /* 0x000fea0003800000 */
.L_x_444:
[----:B0-----:R-:W-:Y:S01]  /*d110*/  @!P5 IMAD R3, R100, R17, R2 ;  /* 0x000000116403d224 */ /* 0x001fe200078e0202 */
[----:B------:R-:W-:Y:S04]  /*d120*/  BSSY B1, `(.L_x_446) ;  /* 0x0000006000017945 */ /* 0x000fe80003800000 */
[----:B------:R0:W-:Y:S01]  /*d130*/  @!P5 STG.E.U8 desc[UR36][R6.64+0x98], R3 ;  /* 0x000098030600d986 */ /* 0x0001e2000c101124 */
[----:B------:R-:W-:Y:S05]  /*d140*/  @P0 BRA `(.L_x_447) ;  /* 0x00000000000c0947 */ /* 0x000fea0003800000 */
[----:B------:R-:W0:Y:S02]  /*d150*/  LDG.E.U8 R16, desc[UR36][R4.64+0x99] ;  /* 0x0000992404107981 */ /* 0x000e24000c1e1100 */
[----:B0-----:R-:W-:-:S05]  /*d160*/  PRMT R3, R16, 0x8880, RZ ;  /* 0x0000888010037816 */ /* 0x001fca00000000ff */
[----:B------:R-:W-:-:S07]  /*d170*/  IMAD R2, R3, R18, RZ ;  /* 0x0000001203027224 */ /* 0x000fce00078e02ff */
.L_x_447:
[----:B------:R-:W-:Y:S05]  /*d180*/  BSYNC B1 ;  /* 0x0000000000017941 */ /* 0x000fea0003800000 */
.L_x_446:
        /* <DEDUP_REMOVED lines=11> */
.L_x_449:
[----:B------:R-:W-:Y:S05]  /*d240*/  BSYNC B1 ;  /* 0x0000000000017941 */ /* 0x000fea0003800000 */
.L_x_448:
[----:B0-----:R-:W-:Y:S01]  /*d250*/  @!P4 IMAD R3, R102, R17, R2 ;  /* 0x000000116603c224 */ /* 0x001fe200078e0202 */
[----:B------:R-:W-:Y:S04]  /*d260*/  BSSY B1, `(.L_x_450) ;  /* 0x0000006000017945 */ /* 0x000fe80003800000 */
[----:B------:R0:W-:Y:S01]  /*d270*/  @!P4 STG.E.U8 desc[UR36][R8.64+0x98], R3 ;  /* 0x000098030800c986 */ /* 0x0001e2000c101124 */
[----:B------:R-:W-:Y:S05]  /*d280*/  @P3 BRA `(.L_x_451) ;  /* 0x00000000000c3947 */ /* 0x000fea0003800000 */
[----:B------:R-:W0:Y:S02]  /*d290*/  LDG.E.U8 R16, desc[UR36][R22.64+0x99] ;  /* 0x0000992416107981 */ /* 0x000e24000c1e1100 */
[----:B0-----:R-:W-:-:S05]  /*d2a0*/  PRMT R3, R16, 0x8880, RZ ;  /* 0x0000888010037816 */ /* 0x001fca00000000ff */
[----:B------:R-:W-:-:S07]  /*d2b0*/  IMAD R2, R3, R18, RZ ;  /* 0x0000001203027224 */ /* 0x000fce00078e02ff */
.L_x_451:
[----:B------:R-:W-:Y:S05]  /*d2c0*/  BSYNC B1 ;  /* 0x0000000000017941 */ /* 0x000fea0003800000 */
.L_x_450:
[----:B------:R-:W-:Y:S01]  /*d2d0*/  @!P3 IMAD R103, R103, R17, R2 ;  /* 0x000000116767b224 */ /* 0x000fe200078e0202 */
[----:B------:R-:W-:Y:S04]  /*d2e0*/  BSSY B1, `(.L_x_452) ;  /* 0x0000006000017945 */ /* 0x000fe80003800000 */
[----:B------:R0:W-:Y:S01]  /*d2f0*/  @!P3 STG.E.U8 desc[UR36][R8.64+0x99], R103 ;  /* 0x000099670800b986 */ /* 0x0001e2000c101124 */
[----:B------:R-:W-:Y:S05]  /*d300*/  @P5 BRA `(.L_x_453) ;  /* 0x00000000000c5947 */ /* 0x000fea0003800000 */
[----:B------:R-:W0:Y:S02]  /*d310*/  LDG.E.U8 R16, desc[UR36][R4.64+0xa0] ;  /* 0x0000a02404107981 */ /* 0x000e24000c1e1100 */
[----:B0-----:R-:W-:-:S05]  /*d320*/  PRMT R3, R16, 0x8880, RZ ;  /* 0x0000888010037816 */ /* 0x001fca00000000ff */
[----:B------:R-:W-:-:S07]  /*d330*/  IMAD R2, R3, R18, RZ ;  /* 0x0000001203027224 */ /* 0x000fce00078e02ff */
.L_x_453:
[----:B------:R-:W-:Y:S05]  /*d340*/  BSYNC B1 ;  /* 0x0000000000017941 */ /* 0x000fea0003800000 */
.L_x_452:
[----:B0-----:R-:W-:Y:S01]  /*d350*/  @!P5 IMAD R3, R104, R17, R2 ;  /* 0x000000116803d224 */ /* 0x001fe200078e0202 */
[----:B------:R-:W-:Y:S04]  /*d360*/  BSSY B1, `(.L_x_454) ;  /* 0x0000006000017945 */ /* 0x000fe80003800000 */
[----:B------:R0:W-:Y:S01]  /*d370*/  @!P5 STG.E.U8 desc[UR36][R6.64+0xa0], R3 ;  /* 0x0000a0030600d986 */ /* 0x0001e2000c101124 */
[----:B------:R-:W-:Y:S05]  /*d380*/  @P0 BRA `(.L_x_455) ;  /* 0x00000000000c0947 */ /* 0x000fea0003800000 */
[----:B------:R-:W0:Y:S02]  /*d390*/  LDG.E.U8 R16, desc[UR36][R4.64+0xa1] ;  /* 0x0000a12404107981 */ /* 0x000e24000c1e1100 */
[----:B0-----:R-:W-:-:S05]  /*d3a0*/  PRMT R3, R16, 0x8880, RZ ;  /* 0x0000888010037816 */ /* 0x001fca00000000ff */
[----:B------:R-:W-:-:S07]  /*d3b0*/  IMAD R2, R3, R18, RZ ;  /* 0x0000001203027224 */ /* 0x000fce00078e02ff */
.L_x_455:
[----:B------:R-:W-:Y:S05]  /*d3c0*/  BSYNC B1 ;  /* 0x0000000000017941 */ /* 0x000fea0003800000 */
.L_x_454:
        /* <DEDUP_REMOVED lines=11> */
.L_x_457:
[----:B------:R-:W-:Y:S05]  /*d480*/  BSYNC B1 ;  /* 0x0000000000017941 */ /* 0x000fea0003800000 */
.L_x_456:
[----:B0-----:R-:W-:Y:S01]  /*d490*/  @!P4 IMAD R3, R106, R17, R2 ;  /* 0x000000116a03c224 */ /* 0x001fe200078e0202 */
[----:B------:R-:W-:Y:S04]  /*d4a0*/  BSSY B1, `(.L_x_458) ;  /* 0x0000006000017945 */ /* 0x000fe80003800000 */
[----:B------:R0:W-:Y:S01]  /*d4b0*/  @!P4 STG.E.U8 desc[UR36][R8.64+0xa0], R3 ;  /* 0x0000a0030800c986 */ /* 0x0001e2000c101124 */
[----:B------:R-:W-:Y:S05]  /*d4c0*/  @P3 BRA `(.L_x_459) ;  /* 0x00000000000c3947 */ /* 0x000fea0003800000 */
[----:B------:R-:W0:Y:S02]  /*d4d0*/  LDG.E.U8 R16, desc[UR36][R22.64+0xa1] ;  /* 0x0000a12416107981 */ /* 0x000e24000c1e1100 */
[----:B0-----:R-:W-:-:S05]  /*d4e0*/  PRMT R3, R16, 0x8880, RZ ;  /* 0x0000888010037816 */ /* 0x001fca00000000ff */
[----:B------:R-:W-:-:S07]  /*d4f0*/  IMAD R2, R3, R18, RZ ;  /* 0x0000001203027224 */ /* 0x000fce00078e02ff */
.L_x_459:
[----:B------:R-:W-:Y:S05]  /*d500*/  BSYNC B1 ;  /* 0x0000000000017941 */ /* 0x000fea0003800000 */
.L_x_458:
[----:B------:R-:W-:Y:S01]  /*d510*/  @!P3 IMAD R107, R107, R17, R2 ;  /* 0x000000116b6bb224 */ /* 0x000fe200078e0202 */
[----:B------:R-:W-:Y:S04]  /*d520*/  BSSY B1, `(.L_x_460) ;  /* 0x0000006000017945 */ /* 0x000fe80003800000 */
[----:B------:R0:W-:Y:S01]  /*d530*/  @!P3 STG.E.U8 desc[UR36][R8.64+0xa1], R107 ;  /* 0x0000a16b0800b986 */ /* 0x0001e2000c101124 */
[----:B------:R-:W-:Y:S05]  /*d540*/  @P5 BRA `(.L_x_461) ;  /* 0x00000000000c5947 */ /* 0x000fea0003800000 */
[----:B------:R-:W0:Y:S02]  /*d550*/  LDG.E.U8 R16, desc[UR36][R4.64+0xa8] ;  /* 0x0000a82404107981 */ /* 0x000e24000c1e1100 */
[----:B0-----:R-:W-:-:S05]  /*d560*/  PRMT R3, R16, 0x8880, RZ ;  /* 0x0000888010037816 */ /* 0x001fca00000000ff */
[----:B------:R-:W-:-:S07]  /*d570*/  IMAD R2, R3, R18, RZ ;  /* 0x0000001203027224 */ /* 0x000fce00078e02ff */
.L_x_461:
[----:B------:R-:W-:Y:S05]  /*d580*/  BSYNC B1 ;  /* 0x0000000000017941 */ /* 0x000fea0003800000 */
.L_x_460:
[----:B0-----:R-:W-:Y:S01]  /*d590*/  @!P5 IMAD R3, R108, R17, R2 ;  /* 0x000000116c03d224 */ /* 0x001fe200078e0202 */
[----:B------:R-:W-:Y:S04]  /*d5a0*/  BSSY B1, `(.L_x_462) ;  /* 0x0000006000017945 */ /* 0x000fe80003800000 */
[----:B------:R0:W-:Y:S01]  /*d5b0*/  @!P5 STG.E.U8 desc[UR36][R6.64+0xa8], R3 ;  /* 0x0000a8030600d986 */ /* 0x0001e2000c101124 */
[----:B------:R-:W-:Y:S05]  /*d5c0*/  @P0 BRA `(.L_x_463) ;  /* 0x00000000000c0947 */ /* 0x000fea0003800000 */
[----:B------:R-:W0:Y:S02]  /*d5d0*/  LDG.E.U8 R16, desc[UR36][R4.64+0xa9] ;  /* 0x0000a92404107981 */ /* 0x000e24000c1e1100 */
[----:B0-----:R-:W-:-:S05]  /*d5e0*/  PRMT R3, R16, 0x8880, RZ ;  /* 0x0000888010037816 */ /* 0x001fca00000000ff */
[----:B------:R-:W-:-:S07]  /*d5f0*/  IMAD R2, R3, R18, RZ ;  /* 0x0000001203027224 */ /* 0x000fce00078e02ff */
.L_x_463:
[----:B------:R-:W-:Y:S05]  /*d600*/  BSYNC B1 ;  /* 0x0000000000017941 */ /* 0x000fea0003800000 */
.L_x_462:
        /* <DEDUP_REMOVED lines=11> */
.L_x_465:
[----:B------:R-:W-:Y:S05]  /*d6c0*/  BSYNC B1 ;  /* 0x0000000000017941 */ /* 0x000fea0003800000 */
.L_x_464:
[----:B0-----:R-:W-:Y:S01]  /*d6d0*/  @!P4 IMAD R3, R110, R17, R2 ;  /* 0x000000116e03c224 */ /* 0x001fe200078e0202 */
[----:B------:R-:W-:Y:S04]  /*d6e0*/  BSSY B1, `(.L_x_466) ;  /* 0x0000006000017945 */ /* 0x000fe80003800000 */
[----:B------:R0:W-:Y:S01]  /*d6f0*/  @!P4 STG.E.U8 desc[UR36][R8.64+0xa8], R3 ;  /* 0x0000a8030800c986 */ /* 0x0001e2000c101124 */
[----:B------:R-:W-:Y:S05]  /*d700*/  @P3 BRA `(.L_x_467) ;  /* 0x00000000000c3947 */ /* 0x000fea0003800000 */
[----:B------:R-:W0:Y:S02]  /*d710*/  LDG.E.U8 R16, desc[UR36][R22.64+0xa9] ;  /* 0x0000a92416107981 */ /* 0x000e24000c1e1100 */
[----:B0-----:R-:W-:-:S05]  /*d720*/  PRMT R3, R16, 0x8880, RZ ;  /* 0x0000888010037816 */ /* 0x001fca00000000ff */
[----:B------:R-:W-:-:S07]  /*d730*/  IMAD R2, R3, R18, RZ ;  /* 0x0000001203027224 */ /* 0x000fce00078e02ff */
.L_x_467:
[----:B------:R-:W-:Y:S05]  /*d740*/  BSYNC B1 ;  /* 0x0000000000017941 */ /* 0x000fea0003800000 */
.L_x_466:
[----:B------:R-:W-:Y:S01]  /*d750*/  @!P3 IMAD R111, R111, R17, R2 ;  /* 0x000000116f6fb224 */ /* 0x000fe200078e0202 */
[----:B------:R-:W-:Y:S04]  /*d760*/  BSSY B1, `(.L_x_468) ;  /* 0x0000006000017945 */ /* 0x000fe80003800000 */
[----:B------:R0:W-:Y:S01]  /*d770*/  @!P3 STG.E.U8 desc[UR36][R8.64+0xa9], R111 ;  /* 0x0000a96f0800b986 */ /* 0x0001e2000c101124 */
[----:B------:R-:W-:Y:S05]  /*d780*/  @P5 BRA `(.L_x_469) ;  /* 0x00000000000c5947 */ /* 0x000fea0003800000 */
[----:B------:R-:W0:Y:S02]  /*d790*/  LDG.E.U8 R16, desc[UR36][R4.64+0xb0] ;  /* 0x0000b02404107981 */ /* 0x000e24000c1e1100 */
[----:B0-----:R-:W-:-:S05]  /*d7a0*/  PRMT R3, R16, 0x8880, RZ ;  /* 0x0000888010037816 */ /* 0x001fca00000000ff */
[----:B------:R-:W-:-:S07]  /*d7b0*/  IMAD R2, R3, R18, RZ ;  /* 0x0000001203027224 */ /* 0x000fce00078e02ff */
.L_x_469:
[----:B------:R-:W-:Y:S05]  /*d7c0*/  BSYNC B1 ;  /* 0x0000000000017941 */ /* 0x000fea0003800000 */
.L_x_468:
[----:B0-----:R-:W-:Y:S01]  /*d7d0*/  @!P5 IMAD R3, R112, R17, R2 ;  /* 0x000000117003d224 */ /* 0x001fe200078e0202 */
[----:B------:R-:W-:Y:S04]  /*d7e0*/  BSSY B1, `(.L_x_470) ;  /* 0x0000006000017945 */ /* 0x000fe80003800000 */
[----:B------:R0:W-:Y:S01]  /*d7f0*/  @!P5 STG.E.U8 desc[UR36][R6.64+0xb0], R3 ;  /* 0x0000b0030600d986 */ /* 0x0001e2000c101124 */
[----:B------:R-:W-:Y:S05]  /*d800*/  @P0 BRA `(.L_x_471) ;  /* 0x00000000000c0947 */ /* 0x000fea0003800000 */
[----:B------:R-:W0:Y:S02]  /*d810*/  LDG.E.U8 R16, desc[UR36][R4.64+0xb1] ;  /* 0x0000b12404107981 */ /* 0x000e24000c1e1100 */
[----:B0-----:R-:W-:-:S05]  /*d820*/  PRMT R3, R16, 0x8880, RZ ;  /* 0x0000888010037816 */ /* 0x001fca00000000ff */
[----:B------:R-:W-:-:S07]  /*d830*/  IMAD R2, R3, R18, RZ ;  /* 0x0000001203027224 */ /* 0x000fce00078e02ff */
.L_x_471:
[----:B------:R-:W-:Y:S05]  /*d840*/  BSYNC B1 ;  /* 0x0000000000017941 */ /* 0x000fea0003800000 */
.L_x_470:
        /* <DEDUP_REMOVED lines=11> */
.L_x_473:
[----:B------:R-:W-:Y:S05]  /*d900*/  BSYNC B1 ;  /* 0x0000000000017941 */ /* 0x000fea0003800000 */
.L_x_472:
[----:B0-----:R-:W-:Y:S01]  /*d910*/  @!P4 IMAD R3, R114, R17, R2 ;  /* 0x000000117203c224 */ /* 0x001fe200078e0202 */
[----:B------:R-:W-:Y:S04]  /*d920*/  BSSY B1, `(.L_x_474) ;  /* 0x0000006000017945 */ /* 0x000fe80003800000 */
[----:B------:R0:W-:Y:S01]  /*d930*/  @!P4 STG.E.U8 desc[UR36][R8.64+0xb0], R3 ;  /* 0x0000b0030800c986 */ /* 0x0001e2000c101124 */
[----:B------:R-:W-:Y:S05]  /*d940*/  @P3 BRA `(.L_x_475) ;  /* 0x00000000000c3947 */ /* 0x000fea0003800000 */
[----:B------:R-:W0:Y:S02]  /*d950*/  LDG.E.U8 R16, desc[UR36][R22.64+0xb1] ;  /* 0x0000b12416107981 */ /* 0x000e24000c1e1100 */
[----:B0-----:R-:W-:-:S05]  /*d960*/  PRMT R3, R16, 0x8880, RZ ;  /* 0x0000888010037816 */ /* 0x001fca00000000ff */
[----:B------:R-:W-:-:S07]  /*d970*/  IMAD R2, R3, R18, RZ ;  /* 0x0000001203027224 */ /* 0x000fce00078e02ff */
.L_x_475:
[----:B------:R-:W-:Y:S05]  /*d980*/  BSYNC B1 ;  /* 0x0000000000017941 */ /* 0x000fea0003800000 */
.L_x_474:
[----:B------:R-:W-:Y:S01]  /*d990*/  @!P3 IMAD R115, R115, R17, R2 ;  /* 0x000000117373b224 */ /* 0x000fe200078e0202 */
[----:B------:R-:W-:Y:S04]  /*d9a0*/  BSSY B1, `(.L_x_476) ;  /* 0x0000006000017945 */ /* 0x000fe80003800000 */
[----:B------:R0:W-:Y:S01]  /*d9b0*/  @!P3 STG.E.U8 desc[UR36][R8.64+0xb1], R115 ;  /* 0x0000b1730800b986 */ /* 0x0001e2000c101124 */
[----:B------:R-:W-:Y:S05]  /*d9c0*/  @P5 BRA `(.L_x_477) ;  /* 0x00000000000c5947 */ /* 0x000fea0003800000 */
[----:B------:R-:W0:Y:S02]  /*d9d0*/  LDG.E.U8 R16, desc[UR36][R4.64+0xb8] ;  /* 0x0000b82404107981 */ /* 0x000e24000c1e1100 */
[----:B0-----:R-:W-:-:S05]  /*d9e0*/  PRMT R3, R16, 0x8880, RZ ;  /* 0x0000888010037816 */ /* 0x001fca00000000ff */
[----:B------:R-:W-:-:S07]  /*d9f0*/  IMAD R2, R3, R18, RZ ;  /* 0x0000001203027224 */ /* 0x000fce00078e02ff */
.L_x_477:
[----:B------:R-:W-:Y:S05]  /*da00*/  BSYNC B1 ;  /* 0x0000000000017941 */ /* 0x000fea0003800000 */
.L_x_476:
[----:B0-----:R-:W-:Y:S01]  /*da10*/  @!P5 IMAD R3, R116, R17, R2 ;  /* 0x000000117403d224 */ /* 0x001fe200078e0202 */
[----:B------:R-:W-:Y:S04]  /*da20*/  BSSY B1, `(.L_x_478) ;  /* 0x0000006000017945 */ /* 0x000fe80003800000 */
[----:B------:R0:W-:Y:S01]  /*da30*/  @!P5 STG.E.U8 desc[UR36][R6.64+0xb8], R3 ;  /* 0x0000b8030600d986 */ /* 0x0001e2000c101124 */
[----:B------:R-:W-:Y:S05]  /*da40*/  @P0 BRA `(.L_x_479) ;  /* 0x00000000000c0947 */ /* 0x000fea0003800000 */
[----:B------:R-:W0:Y:S02]  /*da50*/  LDG.E.U8 R16, desc[UR36][R4.64+0xb9] ;  /* 0x0000b92404107981 */ /* 0x000e24000c1e1100 */
[----:B0-----:R-:W-:-:S05]  /*da60*/  PRMT R3, R16, 0x8880, RZ ;  /* 0x0000888010037816 */ /* 0x001fca00000000ff */
[----:B------:R-:W-:-:S07]  /*da70*/  IMAD R2, R3, R18, RZ ;  /* 0x0000001203027224 */ /* 0x000fce00078e02ff */
.L_x_479:
[----:B------:R-:W-:Y:S05]  /*da80*/  BSYNC B1 ;  /* 0x0000000000017941 */ /* 0x000fea0003800000 */
.L_x_478:
        /* <DEDUP_REMOVED lines=11> */
.L_x_481:
[----:B------:R-:W-:Y:S05]  /*db40*/  BSYNC B1 ;  /* 0x0000000000017941 */ /* 0x000fea0003800000 */
.L_x_480:
[----:B0-----:R-:W-:Y:S01]  /*db50*/  @!P4 IMAD R3, R118, R17, R2 ;  /* 0x000000117603c224 */ /* 0x001fe200078e0202 */
[----:B------:R-:W-:Y:S04]  /*db60*/  BSSY B1, `(.L_x_482) ;  /* 0x0000006000017945 */ /* 0x000fe80003800000 */
[----:B------:R0:W-:Y:S01]  /*db70*/  @!P4 STG.E.U8 desc[UR36][R8.64+0xb8], R3 ;  /* 0x0000b8030800c986 */ /* 0x0001e2000c101124 */
[----:B------:R-:W-:Y:S05]  /*db80*/  @P3 BRA `(.L_x_483) ;  /* 0x00000000000c3947 */ /* 0x000fea0003800000 */
[----:B------:R-:W0:Y:S02]  /*db90*/  LDG.E.U8 R16, desc[UR36][R22.64+0xb9] ;  /* 0x0000b92416107981 */ /* 0x000e24000c1e1100 */
[----:B0-----:R-:W-:-:S05]  /*dba0*/  PRMT R3, R16, 0x8880, RZ ;  /* 0x0000888010037816 */ /* 0x001fca00000000ff */
[----:B------:R-:W-:-:S07]  /*dbb0*/  IMAD R2, R3, R18, RZ ;  /* 0x0000001203027224 */ /* 0x000fce00078e02ff */
.L_x_483:
[----:B------:R-:W-:Y:S05]  /*dbc0*/  BSYNC B1 ;  /* 0x0000000000017941 */ /* 0x000fea0003800000 */
.L_x_482:
[----:B------:R-:W-:Y:S01]  /*dbd0*/  @!P3 IMAD R119, R119, R17, R2 ;  /* 0x000000117777b224 */ /* 0x000fe200078e0202 */
[----:B------:R-:W-:Y:S04]  /*dbe0*/  BSSY B1, `(.L_x_484) ;  /* 0x0000006000017945 */ /* 0x000fe80003800000 */
[----:B------:R0:W-:Y:S01]  /*dbf0*/  @!P3 STG.E.U8 desc[UR36][R8.64+0xb9], R119 ;  /* 0x0000b9770800b986 */ /* 0x0001e2000c101124 */
[----:B------:R-:W-:Y:S05]  /*dc00*/  @P5 BRA `(.L_x_485) ;  /* 0x00000000000c5947 */ /* 0x000fea0003800000 */
[----:B------:R-:W0:Y:S02]  /*dc10*/  LDG.E.U8 R16, desc[UR36][R4.64+0xc0] ;  /* 0x0000c02404107981 */ /* 0x000e24000c1e1100 */
[----:B0-----:R-:W-:-:S05]  /*dc20*/  PRMT R3, R16, 0x8880, RZ ;  /* 0x0000888010037816 */ /* 0x001fca00000000ff */
[----:B------:R-:W-:-:S07]  /*dc30*/  IMAD R2, R3, R18, RZ ;  /* 0x0000001203027224 */ /* 0x000fce00078e02ff */
.L_x_485:
[----:B------:R-:W-:Y:S05]  /*dc40*/  BSYNC B1 ;  /* 0x0000000000017941 */ /* 0x000fea0003800000 */
.L_x_484:
[----:B0-----:R-:W-:Y:S01]  /*dc50*/  @!P5 IMAD R3, R120, R17, R2 ;  /* 0x000000117803d224 */ /* 0x001fe200078e0202 */
[----:B------:R-:W-:Y:S04]  /*dc60*/  BSSY B1, `(.L_x_486) ;  /* 0x0000006000017945 */ /* 0x000fe80003800000 */
[----:B------:R0:W-:Y:S01]  /*dc70*/  @!P5 STG.E.U8 desc[UR36][R6.64+0xc0], R3 ;  /* 0x0000c0030600d986 */ /* 0x0001e2000c101124 */
[----:B------:R-:W-:Y:S05]  /*dc80*/  @P0 BRA `(.L_x_487) ;  /* 0x00000000000c0947 */ /* 0x000fea0003800000 */
[----:B------:R-:W0:Y:S02]  /*dc90*/  LDG.E.U8 R16, desc[UR36][R4.64+0xc1] ;  /* 0x0000c12404107981 */ /* 0x000e24000c1e1100 */
[----:B0-----:R-:W-:-:S05]  /*dca0*/  PRMT R3, R16, 0x8880, RZ ;  /* 0x0000888010037816 */ /* 0x001fca00000000ff */
[----:B------:R-:W-:-:S07]  /*dcb0*/  IMAD R2, R3, R18, RZ ;  /* 0x0000001203027224 */ /* 0x000fce00078e02ff */
.L_x_487:
[----:B------:R-:W-:Y:S05]  /*dcc0*/  BSYNC B1 ;  /* 0x0000000000017941 */ /* 0x000fea0003800000 */
.L_x_486:
        /* <DEDUP_REMOVED lines=11> */
.L_x_489:
[----:B------:R-:W-:Y:S05]  /*dd80*/  BSYNC B1 ;  /* 0x0000000000017941 */ /* 0x000fea0003800000 */
.L_x_488:
[----:B0-----:R-:W-:Y:S01]  /*dd90*/  @!P4 IMAD R3, R122, R17, R2 ;  /* 0x000000117a03c224 */ /* 0x001fe200078e0202 */
[----:B------:R-:W-:Y:S04]  /*dda0*/  BSSY B1, `(.L_x_490) ;  /* 0x0000006000017945 */ /* 0x000fe80003800000 */
[----:B------:R0:W-:Y:S01]  /*ddb0*/  @!P4 STG.E.U8 desc[UR36][R8.64+0xc0], R3 ;  /* 0x0000c0030800c986 */ /* 0x0001e2000c101124 */
[----:B------:R-:W-:Y:S05]  /*ddc0*/  @P3 BRA `(.L_x_491) ;  /* 0x00000000000c3947 */ /* 0x000fea0003800000 */
[----:B------:R-:W0:Y:S02]  /*ddd0*/  LDG.E.U8 R16, desc[UR36][R22.64+0xc1] ;  /* 0x0000c12416107981 */ /* 0x000e24000c1e1100 */
[----:B0-----:R-:W-:-:S05]  /*dde0*/  PRMT R3, R16, 0x8880, RZ ;  /* 0x0000888010037816 */ /* 0x001fca00000000ff */
[----:B------:R-:W-:-:S07]  /*ddf0*/  IMAD R2, R3, R18, RZ ;  /* 0x0000001203027224 */ /* 0x000fce00078e02ff */
.L_x_491:
[----:B------:R-:W-:Y:S05]  /*de00*/  BSYNC B1 ;  /* 0x0000000000017941 */ /* 0x000fea0003800000 */
.L_x_490:
[----:B------:R-:W-:Y:S01]  /*de10*/  @!P3 IMAD R123, R123, R17, R2 ;  /* 0x000000117b7bb224 */ /* 0x000fe200078e0202 */
[----:B------:R-:W-:Y:S04]  /*de20*/  BSSY B1, `(.L_x_492) ;  /* 0x0000006000017945 */ /* 0x000fe80003800000 */
[----:B------:R0:W-:Y:S01]  /*de30*/  @!P3 STG.E.U8 desc[UR36][R8.64+0xc1], R123 ;  /* 0x0000c17b0800b986 */ /* 0x0001e2000c101124 */
[----:B------:R-:W-:Y:S05]  /*de40*/  @P5 BRA `(.L_x_493) ;  /* 0x00000000000c5947 */ /* 0x000fea0003800000 */
[----:B------:R-:W0:Y:S02]  /*de50*/  LDG.E.U8 R16, desc[UR36][R4.64+0xc8] ;  /* 0x0000c82404107981 */ /* 0x000e24000c1e1100 */
[----:B0-----:R-:W-:-:S05]  /*de60*/  PRMT R3, R16, 0x8880, RZ ;  /* 0x0000888010037816 */ /* 0x001fca00000000ff */
[----:B------:R-:W-:-:S07]  /*de70*/  IMAD R2, R3, R18, RZ ;  /* 0x0000001203027224 */ /* 0x000fce00078e02ff */
.L_x_493:
[----:B------:R-:W-:Y:S05]  /*de80*/  BSYNC B1 ;  /* 0x0000000000017941 */ /* 0x000fea0003800000 */
.L_x_492:
[----:B0-----:R-:W-:Y:S01]  /*de90*/  @!P5 IMAD R3, R124, R17, R2 ;  /* 0x000000117c03d224 */ /* 0x001fe200078e0202 */
[----:B------:R-:W-:Y:S04]  /*dea0*/  BSSY B1, `(.L_x_494) ;  /* 0x0000006000017945 */ /* 0x000fe80003800000 */
[----:B------:R0:W-:Y:S01]  /*deb0*/  @!P5 STG.E.U8 desc[UR36][R6.64+0xc8], R3 ;  /* 0x0000c8030600d986 */ /* 0x0001e2000c101124 */
[----:B------:R-:W-:Y:S05]  /*dec0*/  @P0 BRA `(.L_x_495) ;  /* 0x00000000000c0947 */ /* 0x000fea0003800000 */
[----:B------:R-:W0:Y:S02]  /*ded0*/  LDG.E.U8 R16, desc[UR36][R4.64+0xc9] ;  /* 0x0000c92404107981 */ /* 0x000e24000c1e1100 */
[----:B0-----:R-:W-:-:S05]  /*dee0*/  PRMT R3, R16, 0x8880, RZ ;  /* 0x0000888010037816 */ /* 0x001fca00000000ff */
[----:B------:R-:W-:-:S07]  /*def0*/  IMAD R2, R3, R18, RZ ;  /* 0x0000001203027224 */ /* 0x000fce00078e02ff */
.L_x_495:
[----:B------:R-:W-:Y:S05]  /*df00*/  BSYNC B1 ;  /* 0x0000000000017941 */ /* 0x000fea0003800000 */
.L_x_494:
        /* <DEDUP_REMOVED lines=11> */
.L_x_497:
[----:B------:R-:W-:Y:S05]  /*dfc0*/  BSYNC B1 ;  /* 0x0000000000017941 */ /* 0x000fea0003800000 */
.L_x_496:
[----:B0-----:R-:W-:Y:S01]  /*dfd0*/  @!P4 IMAD R3, R126, R17, R2 ;  /* 0x000000117e03c224 */ /* 0x001fe200078e0202 */
[----:B------:R-:W-:Y:S04]  /*dfe0*/  BSSY B1, `(.L_x_498) ;  /* 0x0000006000017945 */ /* 0x000fe80003800000 */
[----:B------:R0:W-:Y:S01]  /*dff0*/  @!P4 STG.E.U8 desc[UR36][R8.64+0xc8], R3 ;  /* 0x0000c8030800c986 */ /* 0x0001e2000c101124 */
[----:B------:R-:W-:Y:S05]  /*e000*/  @P3 BRA `(.L_x_499) ;  /* 0x00000000000c3947 */ /* 0x000fea0003800000 */
[----:B------:R-:W0:Y:S02]  /*e010*/  LDG.E.U8 R16, desc[UR36][R22.64+0xc9] ;  /* 0x0000c92416107981 */ /* 0x000e24000c1e1100 */
[----:B0-----:R-:W-:-:S05]  /*e020*/  PRMT R3, R16, 0x8880, RZ ;  /* 0x0000888010037816 */ /* 0x001fca00000000ff */
[----:B------:R-:W-:-:S07]  /*e030*/  IMAD R2, R3, R18, RZ ;  /* 0x0000001203027224 */ /* 0x000fce00078e02ff */
.L_x_499:
[----:B------:R-:W-:Y:S05]  /*e040*/  BSYNC B1 ;  /* 0x0000000000017941 */ /* 0x000fea0003800000 */
.L_x_498:
[----:B------:R-:W-:Y:S01]  /*e050*/  @!P3 IMAD R127, R127, R17, R2 ;  /* 0x000000117f7fb224 */ /* 0x000fe200078e0202 */
[----:B------:R-:W-:Y:S04]  /*e060*/  BSSY B1, `(.L_x_500) ;  /* 0x0000006000017945 */ /* 0x000fe80003800000 */
[----:B------:R0:W-:Y:S01]  /*e070*/  @!P3 STG.E.U8 desc[UR36][R8.64+0xc9], R127 ;  /* 0x0000c97f0800b986 */ /* 0x0001e2000c101124 */
[----:B------:R-:W-:Y:S05]  /*e080*/  @P5 BRA `(.L_x_501) ;  /* 0x00000000000c5947 */ /* 0x000fea0003800000 */
[----:B------:R-:W0:Y:S02]  /*e090*/  LDG.E.U8 R16, desc[UR36][R4.64+0xd0] ;  /* 0x0000d02404107981 */ /* 0x000e24000c1e1100 */
[----:B0-----:R-:W-:-:S05]  /*e0a0*/  PRMT R3, R16, 0x8880, RZ ;  /* 0x0000888010037816 */ /* 0x001fca00000000ff */
[----:B------:R-:W-:-:S07]  /*e0b0*/  IMAD R2, R3, R18, RZ ;  /* 0x0000001203027224 */ /* 0x000fce00078e02ff */
.L_x_501:
[----:B------:R-:W-:Y:S05]  /*e0c0*/  BSYNC B1 ;  /* 0x0000000000017941 */ /* 0x000fea0003800000 */
.L_x_500:
[----:B0-----:R-:W-:Y:S01]  /*e0d0*/  @!P5 IMAD R3, R128, R17, R2 ;  /* 0x000000118003d224 */ /* 0x001fe200078e0202 */
[----:B------:R-:W-:Y:S04]  /*e0e0*/  BSSY B1, `(.L_x_502) ;  /* 0x0000006000017945 */ /* 0x000fe80003800000 */
[----:B------:R0:W-:Y:S01]  /*e0f0*/  @!P5 STG.E.U8 desc[UR36][R6.64+0xd0], R3 ;  /* 0x0000d0030600d986 */ /* 0x0001e2000c101124 */
[----:B------:R-:W-:Y:S05]  /*e100*/  @P0 BRA `(.L_x_503) ;  /* 0x00000000000c0947 */ /* 0x000fea0003800000 */
[----:B------:R-:W0:Y:S02]  /*e110*/  LDG.E.U8 R16, desc[UR36][R4.64+0xd1] ;  /* 0x0000d12404107981 */ /* 0x000e24000c1e1100 */
[----:B0-----:R-:W-:-:S05]  /*e120*/  PRMT R3, R16, 0x8880, RZ ;  /* 0x0000888010037816 */ /* 0x001fca00000000ff */
[----:B------:R-:W-:-:S07]  /*e130*/  IMAD R2, R3, R18, RZ ;  /* 0x0000001203027224 */ /* 0x000fce00078e02ff */
.L_x_503:
[----:B------:R-:W-:Y:S05]  /*e140*/  BSYNC B1 ;  /* 0x0000000000017941 */ /* 0x000fea0003800000 */
.L_x_502:
        /* <DEDUP_REMOVED lines=11> */
.L_x_505:
[----:B------:R-:W-:Y:S05]  /*e200*/  BSYNC B1 ;  /* 0x0000000000017941 */ /* 0x000fea0003800000 */
.L_x_504:
[----:B0-----:R-:W-:Y:S01]  /*e210*/  @!P4 IMAD R3, R130, R17, R2 ;  /* 0x000000118203c224 */ /* 0x001fe200078e0202 */
[----:B------:R-:W-:Y:S04]  /*e220*/  BSSY B1, `(.L_x_506) ;  /* 0x0000006000017945 */ /* 0x000fe80003800000 */
[----:B------:R0:W-:Y:S01]  /*e230*/  @!P4 STG.E.U8 desc[UR36][R8.64+0xd0], R3 ;  /* 0x0000d0030800c986 */ /* 0x0001e2000c101124 */
[----:B------:R-:W-:Y:S05]  /*e240*/  @P3 BRA `(.L_x_507) ;  /* 0x00000000000c3947 */ /* 0x000fea0003800000 */
[----:B------:R-:W0:Y:S02]  /*e250*/  LDG.E.U8 R16, desc[UR36][R22.64+0xd1] ;  /* 0x0000d12416107981 */ /* 0x000e24000c1e1100 */
[----:B0-----:R-:W-:-:S05]  /*e260*/  PRMT R3, R16, 0x8880, RZ ;  /* 0x0000888010037816 */ /* 0x001fca00000000ff */
[----:B------:R-:W-:-:S07]  /*e270*/  IMAD R2, R3, R18, RZ ;  /* 0x0000001203027224 */ /* 0x000fce00078e02ff */
.L_x_507:
[----:B------:R-:W-:Y:S05]  /*e280*/  BSYNC B1 ;  /* 0x0000000000017941 */ /* 0x000fea0003800000 */
.L_x_506:
[----:B------:R-:W-:Y:S01]  /*e290*/  @!P3 IMAD R131, R131, R17, R2 ;  /* 0x000000118383b224 */ /* 0x000fe200078e0202 */
[----:B------:R-:W-:Y:S04]  /*e2a0*/  BSSY B1, `(.L_x_508) ;  /* 0x0000006000017945 */ /* 0x000fe80003800000 */
[----:B------:R0:W-:Y:S01]  /*e2b0*/  @!P3 STG.E.U8 desc[UR36][R8.64+0xd1], R131 ;  /* 0x0000d1830800b986 */ /* 0x0001e2000c101124 */
[----:B------:R-:W-:Y:S05]  /*e2c0*/  @P5 BRA `(.L_x_509) ;  /* 0x00000000000c5947 */ /* 0x000fea0003800000 */
[----:B------:R-:W0:Y:S02]  /*e2d0*/  LDG.E.U8 R16, desc[UR36][R4.64+0xd8] ;  /* 0x0000d82404107981 */ /* 0x000e24000c1e1100 */
[----:B0-----:R-:W-:-:S05]  /*e2e0*/  PRMT R3, R16, 0x8880, RZ ;  /* 0x0000888010037816 */ /* 0x001fca00000000ff */
[----:B------:R-:W-:-:S07]  /*e2f0*/  IMAD R2, R3, R18, RZ ;  /* 0x0000001203027224 */ /* 0x000fce00078e02ff */
.L_x_509:
[----:B------:R-:W-:Y:S05]  /*e300*/  BSYNC B1 ;  /* 0x0000000000017941 */ /* 0x000fea0003800000 */
.L_x_508:
[----:B0-----:R-:W-:Y:S01]  /*e310*/  @!P5 IMAD R3, R132, R17, R2 ;  /* 0x000000118403d224 */ /* 0x001fe200078e0202 */
[----:B------:R-:W-:Y:S04]  /*e320*/  BSSY B1, `(.L_x_510) ;  /* 0x0000006000017945 */ /* 0x000fe80003800000 */
[----:B------:R0:W-:Y:S01]  /*e330*/  @!P5 STG.E.U8 desc[UR36][R6.64+0xd8], R3 ;  /* 0x0000d8030600d986 */ /* 0x0001e2000c101124 */
[----:B------:R-:W-:Y:S05]  /*e340*/  @P0 BRA `(.L_x_511) ;  /* 0x00000000000c0947 */ /* 0x000fea0003800000 */
[----:B------:R-:W0:Y:S02]  /*e350*/  LDG.E.U8 R16, desc[UR36][R4.64+0xd9] ;  /* 0x0000d92404107981 */ /* 0x000e24000c1e1100 */
[----:B0-----:R-:W-:-:S05]  /*e360*/  PRMT R3, R16, 0x8880, RZ ;  /* 0x0000888010037816 */ /* 0x001fca00000000ff */
[----:B------:R-:W-:-:S07]  /*e370*/  IMAD R2, R3, R18, RZ ;  /* 0x0000001203027224 */ /* 0x000fce00078e02ff */
.L_x_511:
[----:B------:R-:W-:Y:S05]  /*e380*/  BSYNC B1 ;  /* 0x0000000000017941 */ /* 0x000fea0003800000 */
.L_x_510:
        /* <DEDUP_REMOVED lines=11> */
.L_x_513:
[----:B------:R-:W-:Y:S05]  /*e440*/  BSYNC B1 ;  /* 0x0000000000017941 */ /* 0x000fea0003800000 */
.L_x_512:
[----:B0-----:R-:W-:Y:S01]  /*e450*/  @!P4 IMAD R3, R134, R17, R2 ;  /* 0x000000118603c224 */ /* 0x001fe200078e0202 */
[----:B------:R-:W-:Y:S04]  /*e460*/  BSSY B1, `(.L_x_514) ;  /* 0x0000006000017945 */ /* 0x000fe80003800000 */
[----:B------:R0:W-:Y:S01]  /*e470*/  @!P4 STG.E.U8 desc[UR36][R8.64+0xd8], R3 ;  /* 0x0000d8030800c986 */ /* 0x0001e2000c101124 */
[----:B------:R-:W-:Y:S05]  /*e480*/  @P3 BRA `(.L_x_515) ;  /* 0x00000000000c3947 */ /* 0x000fea0003800000 */
[----:B------:R-:W0:Y:S02]  /*e490*/  LDG.E.U8 R16, desc[UR36][R22.64+0xd9] ;  /* 0x0000d92416107981 */ /* 0x000e24000c1e1100 */
[----:B0-----:R-:W-:-:S05]  /*e4a0*/  PRMT R3, R16, 0x8880, RZ ;  /* 0x0000888010037816 */ /* 0x001fca00000000ff */
[----:B------:R-:W-:-:S07]  /*e4b0*/  IMAD R2, R3, R18, RZ ;  /* 0x0000001203027224 */ /* 0x000fce00078e02ff */
.L_x_515:
[----:B------:R-:W-:Y:S05]  /*e4c0*/  BSYNC B1 ;  /* 0x0000000000017941 */ /* 0x000fea0003800000 */
.L_x_514:
[----:B------:R-:W-:Y:S01]  /*e4d0*/  @!P3 IMAD R135, R135, R17, R2 ;  /* 0x000000118787b224 */ /* 0x000fe200078e0202 */
[----:B------:R-:W-:Y:S04]  /*e4e0*/  BSSY B1, `(.L_x_516) ;  /* 0x0000006000017945 */ /* 0x000fe80003800000 */
[----:B------:R0:W-:Y:S01]  /*e4f0*/  @!P3 STG.E.U8 desc[UR36][R8.64+0xd9], R135 ;  /* 0x0000d9870800b986 */ /* 0x0001e2000c101124 */
[----:B------:R-:W-:Y:S05]  /*e500*/  @P5 BRA `(.L_x_517) ;  /* 0x00000000000c5947 */ /* 0x000fea0003800000 */
[----:B------:R-:W0:Y:S02]  /*e510*/  LDG.E.U8 R16, desc[UR36][R4.64+0xe0] ;  /* 0x0000e02404107981 */ /* 0x000e24000c1e1100 */
[----:B0-----:R-:W-:-:S05]  /*e520*/  PRMT R3, R16, 0x8880, RZ ;  /* 0x0000888010037816 */ /* 0x001fca00000000ff */
[----:B------:R-:W-:-:S07]  /*e530*/  IMAD R2, R3, R18, RZ ;  /* 0x0000001203027224 */ /* 0x000fce00078e02ff */
.L_x_517:
[----:B------:R-:W-:Y:S05]  /*e540*/  BSYNC B1 ;  /* 0x0000000000017941 */ /* 0x000fea0003800000 */
.L_x_516:
[----:B0-----:R-:W-:Y:S01]  /*e550*/  @!P5 IMAD R3, R136, R17, R2 ;  /* 0x000000118803d224 */ /* 0x001fe200078e0202 */
[----:B------:R-:W-:Y:S04]  /*e560*/  BSSY B1, `(.L_x_518) ;  /* 0x0000006000017945 */ /* 0x000fe80003800000 */
[----:B------:R0:W-:Y:S01]  /*e570*/  @!P5 STG.E.U8 desc[UR36][R6.64+0xe0], R3 ;  /* 0x0000e0030600d986 */ /* 0x0001e2000c101124 */
[----:B------:R-:W-:Y:S05]  /*e580*/  @P0 BRA `(.L_x_519) ;  /* 0x00000000000c0947 */ /* 0x000fea0003800000 */
[----:B------:R-:W0:Y:S02]  /*e590*/  LDG.E.U8 R16, desc[UR36][R4.64+0xe1] ;  /* 0x0000e12404107981 */ /* 0x000e24000c1e1100 */
[----:B0-----:R-:W-:-:S05]  /*e5a0*/  PRMT R3, R16, 0x8880, RZ ;  /* 0x0000888010037816 */ /* 0x001fca00000000ff */
[----:B------:R-:W-:-:S07]  /*e5b0*/  IMAD R2, R3, R18, RZ ;  /* 0x0000001203027224 */ /* 0x000fce00078e02ff */
.L_x_519:
[----:B------:R-:W-:Y:S05]  /*e5c0*/  BSYNC B1 ;  /* 0x0000000000017941 */ /* 0x000fea0003800000 */
.L_x_518:
        /* <DEDUP_REMOVED lines=11> */
.L_x_521:
[----:B------:R-:W-:Y:S05]  /*e680*/  BSYNC B1 ;  /* 0x0000000000017941 */ /* 0x000fea0003800000 */
.L_x_520:
[----:B0-----:R-:W-:Y:S01]  /*e690*/  @!P4 IMAD R3, R138, R17, R2 ;  /* 0x000000118a03c224 */ /* 0x001fe200078e0202 */
[----:B------:R-:W-:Y:S04]  /*e6a0*/  BSSY B1, `(.L_x_522) ;  /* 0x0000006000017945 */ /* 0x000fe80003800000 */
[----:B------:R0:W-:Y:S01]  /*e6b0*/  @!P4 STG.E.U8 desc[UR36][R8.64+0xe0], R3 ;  /* 0x0000e0030800c986 */ /* 0x0001e2000c101124 */
[----:B------:R-:W-:Y:S05]  /*e6c0*/  @P3 BRA `(.L_x_523) ;  /* 0x00000000000c3947 */ /* 0x000fea0003800000 */
[----:B------:R-:W0:Y:S02]  /*e6d0*/  LDG.E.U8 R16, desc[UR36][R22.64+0xe1] ;  /* 0x0000e12416107981 */ /* 0x000e24000c1e1100 */
[----:B0-----:R-:W-:-:S05]  /*e6e0*/  PRMT R3, R16, 0x8880, RZ ;  /* 0x0000888010037816 */ /* 0x001fca00000000ff */
[----:B------:R-:W-:-:S07]  /*e6f0*/  IMAD R2, R3, R18, RZ ;  /* 0x0000001203027224 */ /* 0x000fce00078e02ff */
.L_x_523:
[----:B------:R-:W-:Y:S05]  /*e700*/  BSYNC B1 ;  /* 0x0000000000017941 */ /* 0x000fea0003800000 */
.L_x_522:
[----:B------:R-:W-:Y:S01]  /*e710*/  @!P3 IMAD R139, R139, R17, R2 ;  /* 0x000000118b8bb224 */ /* 0x000fe200078e0202 */
[----:B------:R-:W-:Y:S04]  /*e720*/  BSSY B1, `(.L_x_524) ;  /* 0x0000006000017945 */ /* 0x000fe80003800000 */
[----:B------:R0:W-:Y:S01]  /*e730*/  @!P3 STG.E.U8 desc[UR36][R8.64+0xe1], R139 ;  /* 0x0000e18b0800b986 */ /* 0x0001e2000c101124 */
[----:B------:R-:W-:Y:S05]  /*e740*/  @P5 BRA `(.L_x_525) ;  /* 0x00000000000c5947 */ /* 0x000fea0003800000 */
[----:B------:R-:W0:Y:S02]  /*e750*/  LDG.E.U8 R16, desc[UR36][R4.64+0xe8] ;  /* 0x0000e82404107981 */ /* 0x000e24000c1e1100 */
[----:B0-----:R-:W-:-:S05]  /*e760*/  PRMT R3, R16, 0x8880, RZ ;  /* 0x0000888010037816 */ /* 0x001fca00000000ff */
[----:B------:R-:W-:-:S07]  /*e770*/  IMAD R2, R3, R18, RZ ;  /* 0x0000001203027224 */ /* 0x000fce00078e02ff */
.L_x_525:
[----:B------:R-:W-:Y:S05]  /*e780*/  BSYNC B1 ;  /* 0x0000000000017941 */ /* 0x000fea0003800000 */
.L_x_524:
[----:B0-----:R-:W-:Y:S01]  /*e790*/  @!P5 IMAD R3, R140, R17, R2 ;  /* 0x000000118c03d224 */ /* 0x001fe200078e0202 */
[----:B------:R-:W-:Y:S04]  /*e7a0*/  BSSY B1, `(.L_x_526) ;  /* 0x0000006000017945 */ /* 0x000fe80003800000 */
[----:B------:R0:W-:Y:S01]  /*e7b0*/  @!P5 STG.E.U8 desc[UR36][R6.64+0xe8], R3 ;  /* 0x0000e8030600d986 */ /* 0x0001e2000c101124 */
[----:B------:R-:W-:Y:S05]  /*e7c0*/  @P0 BRA `(.L_x_527) ;  /* 0x00000000000c0947 */ /* 0x000fea0003800000 */
[----:B------:R-:W0:Y:S02]  /*e7d0*/  LDG.E.U8 R16, desc[UR36][R4.64+0xe9] ;  /* 0x0000e92404107981 */ /* 0x000e24000c1e1100 */
[----:B0-----:R-:W-:-:S05]  /*e7e0*/  PRMT R3, R16, 0x8880, RZ ;  /* 0x0000888010037816 */ /* 0x001fca00000000ff */
[----:B------:R-:W-:-:S07]  /*e7f0*/  IMAD R2, R3, R18, RZ ;  /* 0x0000001203027224 */ /* 0x000fce00078e02ff */
.L_x_527:
[----:B------:R-:W-:Y:S05]  /*e800*/  BSYNC B1 ;  /* 0x0000000000017941 */ /* 0x000fea0003800000 */
.L_x_526:
        /* <DEDUP_REMOVED lines=11> */
.L_x_529:
[----:B------:R-:W-:Y:S05]  /*e8c0*/  BSYNC B1 ;  /* 0x0000000000017941 */ /* 0x000fea0003800000 */
.L_x_528:
[----:B0-----:R-:W-:Y:S01]  /*e8d0*/  @!P4 IMAD R3, R142, R17, R2 ;  /* 0x000000118e03c224 */ /* 0x001fe200078e0202 */
[----:B------:R-:W-:Y:S04]  /*e8e0*/  BSSY B1, `(.L_x_530) ;  /* 0x0000006000017945 */ /* 0x000fe80003800000 */
[----:B------:R0:W-:Y:S01]  /*e8f0*/  @!P4 STG.E.U8 desc[UR36][R8.64+0xe8], R3 ;  /* 0x0000e8030800c986 */ /* 0x0001e2000c101124 */
[----:B------:R-:W-:Y:S05]  /*e900*/  @P3 BRA `(.L_x_531) ;  /* 0x00000000000c3947 */ /* 0x000fea0003800000 */
[----:B------:R-:W0:Y:S02]  /*e910*/  LDG.E.U8 R16, desc[UR36][R22.64+0xe9] ;  /* 0x0000e92416107981 */ /* 0x000e24000c1e1100 */
[----:B0-----:R-:W-:-:S05]  /*e920*/  PRMT R3, R16, 0x8880, RZ ;  /* 0x0000888010037816 */ /* 0x001fca00000000ff */
[----:B------:R-:W-:-:S07]  /*e930*/  IMAD R2, R3, R18, RZ ;  /* 0x0000001203027224 */ /* 0x000fce00078e02ff */
.L_x_531:
[----:B------:R-:W-:Y:S05]  /*e940*/  BSYNC B1 ;  /* 0x0000000000017941 */ /* 0x000fea0003800000 */
.L_x_530:
[----:B------:R-:W-:Y:S01]  /*e950*/  @!P3 IMAD R143, R143, R17, R2 ;  /* 0x000000118f8fb224 */ /* 0x000fe200078e0202 */
[----:B------:R-:W-:Y:S04]  /*e960*/  BSSY B1, `(.L_x_532) ;  /* 0x0000006000017945 */ /* 0x000fe80003800000 */
[----:B------:R0:W-:Y:S01]  /*e970*/  @!P3 STG.E.U8 desc[UR36][R8.64+0xe9], R143 ;  /* 0x0000e98f0800b986 */ /* 0x0001e2000c101124 */
[----:B------:R-:W-:Y:S05]  /*e980*/  @P5 BRA `(.L_x_533) ;  /* 0x00000000000c5947 */ /* 0x000fea0003800000 */
[----:B------:R-:W0:Y:S02]  /*e990*/  LDG.E.U8 R16, desc[UR36][R4.64+0xf0] ;  /* 0x0000f02404107981 */ /* 0x000e24000c1e1100 */
[----:B0-----:R-:W-:-:S05]  /*e9a0*/  PRMT R3, R16, 0x8880, RZ ;  /* 0x0000888010037816 */ /* 0x001fca00000000ff */
[----:B------:R-:W-:-:S07]  /*e9b0*/  IMAD R2, R3, R18, RZ ;  /* 0x0000001203027224 */ /* 0x000fce00078e02ff */
.L_x_533:
[----:B------:R-:W-:Y:S05]  /*e9c0*/  BSYNC B1 ;  /* 0x0000000000017941 */ /* 0x000fea0003800000 */
.L_x_532:
[----:B0-----:R-:W-:Y:S01]  /*e9d0*/  @!P5 IMAD R3, R144, R17, R2 ;  /* 0x000000119003d224 */ /* 0x001fe200078e0202 */
[----:B------:R-:W-:Y:S04]  /*e9e0*/  BSSY B1, `(.L_x_534) ;  /* 0x0000006000017945 */ /* 0x000fe80003800000 */
[----:B------:R0:W-:Y:S01]  /*e9f0*/  @!P5 STG.E.U8 desc[UR36][R6.64+0xf0], R3 ;  /* 0x0000f0030600d986 */ /* 0x0001e2000c101124 */
[----:B------:R-:W-:Y:S05]  /*ea00*/  @P0 BRA `(.L_x_535) ;  /* 0x00000000000c0947 */ /* 0x000fea0003800000 */
[----:B------:R-:W0:Y:S02]  /*ea10*/  LDG.E.U8 R16, desc[UR36][R4.64+0xf1] ;  /* 0x0000f12404107981 */ /* 0x000e24000c1e1100 */
[----:B0-----:R-:W-:-:S05]  /*ea20*/  PRMT R3, R16, 0x8880, RZ ;  /* 0x0000888010037816 */ /* 0x001fca00000000ff */
[----:B------:R-:W-:-:S07]  /*ea30*/  IMAD R2, R3, R18, RZ ;  /* 0x0000001203027224 */ /* 0x000fce00078e02ff */
.L_x_535:
[----:B------:R-:W-:Y:S05]  /*ea40*/  BSYNC B1 ;  /* 0x0000000000017941 */ /* 0x000fea0003800000 */
.L_x_534:
[C---:B------:R-:W-:Y:S01]  /*ea50*/  ISETP.LT.OR P4, PT, R0.reuse, 0xf1, !P1 ;  /* 0x000000f10000780c */ /* 0x040fe20004f81670 */
[----:B------:R-:W-:Y:S01]  /*ea60*/  @!P0 IMAD R145, R145, R17, R2 ;  /* 0x0000001191918224 */ /* 0x000fe200078e0202 */
[----:B------:R-:W-:Y:S01]  /*ea70*/  BSSY B1, `(.L_x_536) ;  /* 0x000000a000017945 */ /* 0x000fe20003800000 */
[C---:B------:R-:W-:Y:S02]  /*ea80*/  ISETP.LT.OR P3, PT, R0.reuse, 0xf2, !P1 ;  /* 0x000000f20000780c */ /* 0x040fe40004f61670 */
        /* <DEDUP_REMOVED lines=8> */
.L_x_537:
[----:B------:R-:W-:Y:S05]  /*eb10*/  BSYNC B1 ;  /* 0x0000000000017941 */ /* 0x000fea0003800000 */
.L_x_536:
[----:B0-----:R-:W-:Y:S01]  /*eb20*/  @!P4 IMAD R3, R146, R17, R2 ;  /* 0x000000119203c224 */ /* 0x001fe200078e0202 */
[----:B------:R-:W-:Y:S04]  /*eb30*/  BSSY B1, `(.L_x_538) ;  /* 0x0000006000017945 */ /* 0x000fe80003800000 */
[----:B------:R0:W-:Y:S01]  /*eb40*/  @!P4 STG.E.U8 desc[UR36][R8.64+0xf0], R3 ;  /* 0x0000f0030800c986 */ /* 0x0001e2000c101124 */
[----:B------:R-:W-:Y:S05]  /*eb50*/  @P3 BRA `(.L_x_539) ;  /* 0x00000000000c3947 */ /* 0x000fea0003800000 */
[----:B------:R-:W0:Y:S02]  /*eb60*/  LDG.E.U8 R16, desc[UR36][R22.64+0xf1] ;  /* 0x0000f12416107981 */ /* 0x000e24000c1e1100 */
[----:B0-----:R-:W-:-:S05]  /*eb70*/  PRMT R3, R16, 0x8880, RZ ;  /* 0x0000888010037816 */ /* 0x001fca00000000ff */
[----:B------:R-:W-:-:S07]  /*eb80*/  IMAD R2, R3, R18, RZ ;  /* 0x0000001203027224 */ /* 0x000fce00078e02ff */
.L_x_539:
[----:B------:R-:W-:Y:S05]  /*eb90*/  BSYNC B1 ;  /* 0x0000000000017941 */ /* 0x000fea0003800000 */
.L_x_538:
[----:B------:R-:W-:Y:S01]  /*eba0*/  @!P3 IMAD R147, R147, R17, R2 ;  /* 0x000000119393b224 */ /* 0x000fe200078e0202 */
[----:B------:R-:W-:Y:S04]  /*ebb0*/  BSSY B1, `(.L_x_540) ;  /* 0x0000006000017945 */ /* 0x000fe80003800000 */
[----:B------:R0:W-:Y:S01]  /*ebc0*/  @!P3 STG.E.U8 desc[UR36][R8.64+0xf1], R147 ;  /* 0x0000f1930800b986 */ /* 0x0001e2000c101124 */
[----:B------:R-:W-:Y:S05]  /*ebd0*/  @P0 BRA `(.L_x_541) ;  /* 0x00000000000c0947 */ /* 0x000fea0003800000 */
[----:B------:R-:W0:Y:S02]  /*ebe0*/  LDG.E.U8 R16, desc[UR36][R4.64+0xf8] ;  /* 0x0000f82404107981 */ /* 0x000e24000c1e1100 */
[----:B0-----:R-:W-:-:S05]  /*ebf0*/  PRMT R3, R16, 0x8880, RZ ;  /* 0x0000888010037816 */ /* 0x001fca00000000ff */
[----:B------:R-:W-:-:S07]  /*ec00*/  IMAD R2, R3, R18, RZ ;  /* 0x0000001203027224 */ /* 0x000fce00078e02ff */
.L_x_541:
[----:B------:R-:W-:Y:S05]  /*ec10*/  BSYNC B1 ;  /* 0x0000000000017941 */ /* 0x000fea0003800000 */
.L_x_540:
[----:B0-----:R-:W-:Y:S01]  /*ec20*/  @!P0 IMAD R3, R148, R17, R2 ;  /* 0x0000001194038224 */ /* 0x001fe200078e0202 */
[----:B------:R-:W-:Y:S04]  /*ec30*/  BSSY B1, `(.L_x_542) ;  /* 0x0000006000017945 */ /* 0x000fe80003800000 */
[----:B------:R0:W-:Y:S01]  /*ec40*/  @!P0 STG.E.U8 desc[UR36][R6.64+0xf8], R3 ;  /* 0x0000f80306008986 */ /* 0x0001e2000c101124 */
[----:B------:R-:W-:Y:S05]  /*ec50*/  @P2 BRA `(.L_x_543) ;  /* 0x00000000000c2947 */ /* 0x000fea0003800000 */
[----:B------:R-:W0:Y:S02]  /*ec60*/  LDG.E.U8 R16, desc[UR36][R4.64+0xf9] ;  /* 0x0000f92404107981 */ /* 0x000e24000c1e1100 */
[----:B0-----:R-:W-:-:S05]  /*ec70*/  PRMT R3, R16, 0x8880, RZ ;  /* 0x0000888010037816 */ /* 0x001fca00000000ff */
[----:B------:R-:W-:-:S07]  /*ec80*/  IMAD R2, R3, R18, RZ ;  /* 0x0000001203027224 */ /* 0x000fce00078e02ff */
.L_x_543:
[----:B------:R-:W-:Y:S05]  /*ec90*/  BSYNC B1 ;  /* 0x0000000000017941 */ /* 0x000fea0003800000 */
.L_x_542:
[----:B------:R-:W-:Y:S01]  /*eca0*/  @!P2 IMAD R149, R149, R17, R2 ;  /* 0x000000119595a224 */ /* 0x000fe200078e0202 */
[----:B------:R-:W-:Y:S04]  /*ecb0*/  BSSY B1, `(.L_x_544) ;  /* 0x0000006000017945 */ /* 0x000fe80003800000 */
[----:B------:R0:W-:Y:S01]  /*ecc0*/  @!P2 STG.E.U8 desc[UR36][R6.64+0xf9], R149 ;  /* 0x0000f9950600a986 */ /* 0x0001e2000c101124 */
[----:B------:R-:W-:Y:S05]  /*ecd0*/  @P5 BRA `(.L_x_545) ;  /* 0x00000000000c5947 */ /* 0x000fea0003800000 */
[----:B------:R-:W0:Y:S02]  /*ece0*/  LDG.E.U8 R16, desc[UR36][R22.64+0xf8] ;  /* 0x0000f82416107981 */ /* 0x000e24000c1e1100 */
[----:B0-----:R-:W-:-:S05]  /*ecf0*/  PRMT R3, R16, 0x8880, RZ ;  /* 0x0000888010037816 */ /* 0x001fca00000000ff */
[----:B------:R-:W-:-:S07]  /*ed00*/  IMAD R2, R3, R18, RZ ;  /* 0x0000001203027224 */ /* 0x000fce00078e02ff */
.L_x_545:
[----:B------:R-:W-:Y:S05]  /*ed10*/  BSYNC B1 ;  /* 0x0000000000017941 */ /* 0x000fea0003800000 */
.L_x_544:
[----:B0-----:R-:W-:Y:S01]  /*ed20*/  @!P5 IMAD R3, R150, R17, R2 ;  /* 0x000000119603d224 */ /* 0x001fe200078e0202 */
[----:B------:R-:W-:Y:S01]  /*ed30*/  ISETP.LT.OR P1, PT, R0, 0xfa, !P1 ;  /* 0x000000fa0000780c */ /* 0x000fe20004f21670 */
[----:B------:R-:W-:Y:S03]  /*ed40*/  BSSY B1, `(.L_x_546) ;  /* 0x0000006000017945 */ /* 0x000fe60003800000 */
[----:B------:R0:W-:Y:S09]  /*ed50*/  @!P5 STG.E.U8 desc[UR36][R8.64+0xf8], R3 ;  /* 0x0000f8030800d986 */ /* 0x0001f2000c101124 */
[----:B------:R-:W-:Y:S05]  /*ed60*/  @P1 BRA `(.L_x_547) ;  /* 0x00000000000c1947 */ /* 0x000fea0003800000 */
[----:B------:R-:W0:Y:S02]  /*ed70*/  LDG.E.U8 R16, desc[UR36][R22.64+0xf9] ;  /* 0x0000f92416107981 */ /* 0x000e24000c1e1100 */
[----:B0-----:R-:W-:-:S05]  /*ed80*/  PRMT R3, R16, 0x8880, RZ ;  /* 0x0000888010037816 */ /* 0x001fca00000000ff */
[----:B------:R-:W-:-:S07]  /*ed90*/  IMAD R2, R3, R18, RZ ;  /* 0x0000001203027224 */ /* 0x000fce00078e02ff */
.L_x_547:
[----:B------:R-:W-:Y:S05]  /*eda0*/  BSYNC B1 ;  /* 0x0000000000017941 */ /* 0x000fea0003800000 */
.L_x_546:
[----:B------:R-:W-:Y:S01]  /*edb0*/  IMAD R151, R151, R17, R2 ;  /* 0x0000001197977224 */ /* 0x000fe200078e0202 */
[----:B------:R-:W-:Y:S06]  /*edc0*/  @P1 BRA `(.L_x_548) ;  /* 0x0000003800181947 */ /* 0x000fec0003800000 */
[----:B------:R0:W-:Y:S01]  /*edd0*/  STG.E.U8 desc[UR36][R8.64+0xf9], R151 ;  /* 0x0000f99708007986 */ /* 0x0001e2000c101124 */
[----:B------:R-:W-:Y:S05]  /*ede0*/  BRA `(.L_x_548) ;  /* 0x0000003800107947 */ /* 0x000fea0003800000 */
.L_x_35:
[----:B------:R-:W2:Y:S04]  /*edf0*/  LDL.LU R2, [R1] ;  /* 0x0000000001027983 */ /* 0x000ea80000300800 */
[----:B------:R-:W3:Y:S04]  /*ee00*/  LDL.LU R3, [R1+0x14] ;  /* 0x0000140001037983 */ /* 0x000ee80000300800 */
[----:B------:R-:W4:Y:S04]  /*ee10*/  LDL.LU R13, [R1+0x94] ;  /* 0x00009400010d7983 */ /* 0x000f280000300800 */
[----:B------:R-:W5:Y:S04]  /*ee20*/  LDL.LU R15, [R1+0x98] ;  /* 0x00009800010f7983 */ /* 0x000f680000300800 */
        /* <DEDUP_REMOVED lines=61> */
[----:B------:R-:W5:Y:S01]  /*f200*/  LDL.LU R176, [R1+0x194] ;  /* 0x0001940001b07983 */ /* 0x000f620000300800 */
[----:B------:R-:W-:-:S03]  /*f210*/  ISETP.GE.AND P2, PT, R154, 0x1, PT ;  /* 0x000000019a00780c */ /* 0x000fc60003f46270 */
[----:B------:R-:W5:Y:S04]  /*f220*/  LDL.LU R175, [R1+0x198] ;  /* 0x0001980001af7983 */ /* 0x000f680000300800 */
[----:B------:R-:W5:Y:S04]  /*f230*/  LDL.LU R174, [R1+0x19c] ;  /* 0x00019c0001ae7983 */ /* 0x000f680000300800 */
[----:B------:R-:W5:Y:S04]  /*f240*/  LDL.LU R173, [R1+0x1a0] ;  /* 0x0001a00001ad7983 */ /* 0x000f680000300800 */
[----:B------:R-:W5:Y:S01]  /*f250*/  LDL.LU R172, [R1+0x1a4] ;  /* 0x0001a40001ac7983 */ /* 0x000f620000300800 */
[----:B------:R-:W-:-:S03]  /*f260*/  ISETP.LT.OR P0, PT, R0, 0x1, !P2 ;  /* 0x000000010000780c */ /* 0x000fc60005701670 */
        /* <DEDUP_REMOVED lines=13> */
[----:B--2---:R-:W-:-:S03]  /*f340*/  @!P0 IMAD R2, R2, R17, RZ ;  /* 0x0000001102028224 */ /* 0x004fc600078e02ff */
        /* <DEDUP_REMOVED lines=9> */
[----:B------:R0:W-:Y:S04]  /*f3e0*/  @!P0 STG.E.U8 desc[UR36][R4.64], R2 ;  /* 0x0000000204008986 */ /* 0x0001e8000c101124 */
[----:B0-----:R-:W3:Y:S01]  /*f3f0*/  LDL.LU R2, [R1+0x4] ;  /* 0x0000040001027983 */ /* 0x001ee20000300800 */
[----:B------:R-:W-:-:S02]  /*f400*/  ISETP.LT.OR P0, PT, R0, 0x2, !P2 ;  /* 0x000000020000780c */ /* 0x000fc40005701670 */
[----:B------:R-:W-:-:S11]  /*f410*/  ISETP.GE.AND P1, PT, R154, 0x9, PT ;  /* 0x000000099a00780c */ /* 0x000fd60003f26270 */
[----:B---3--:R-:W-:-:S05]  /*f420*/  @!P0 IMAD R2, R2, R17, RZ ;  /* 0x0000001102028224 */ /* 0x008fca00078e02ff */
[----:B------:R0:W-:Y:S04]  /*f430*/  @!P0 STG.E.U8 desc[UR36][R4.64+0x1], R2 ;  /* 0x0000010204008986 */ /* 0x0001e8000c101124 */
[----:B0-----:R-:W3:Y:S01]  /*f440*/  LDL.LU R2, [R1+0x8] ;  /* 0x0000080001027983 */ /* 0x001ee20000300800 */
[----:B------:R-:W-:-:S13]  /*f450*/  ISETP.LT.OR P0, PT, R0, 0x1, !P1 ;  /* 0x000000010000780c */ /* 0x000fda0004f01670 */
[----:B---3--:R-:W-:-:S05]  /*f460*/  @!P0 IMAD R2, R2, R17, RZ ;  /* 0x0000001102028224 */ /* 0x008fca00078e02ff */
[----:B------:R0:W-:Y:S04]  /*f470*/  @!P0 STG.E.U8 desc[UR36][R10.64], R2 ;  /* 0x000000020a008986 */ /* 0x0001e8000c101124 */
[----:B0-----:R-:W3:Y:S01]  /*f480*/  LDL.LU R2, [R1+0xc] ;  /* 0x00000c0001027983 */ /* 0x001ee20000300800 */
[C---:B------:R-:W-:Y:S02]  /*f490*/  ISETP.LT.OR P0, PT, R0.reuse, 0x2, !P1 ;  /* 0x000000020000780c */ /* 0x040fe40004f01670 */
[C---:B------:R-:W-:Y:S02]  /*f4a0*/  ISETP.LT.OR P4, PT, R0.reuse, 0x9, !P2 ;  /* 0x000000090000780c */ /* 0x040fe40005781670 */
[C---:B------:R-:W-:Y:S02]  /*f4b0*/  ISETP.LT.OR P3, PT, R0.reuse, 0xa, !P2 ;  /* 0x0000000a0000780c */ /* 0x040fe40005761670 */
[----:B------:R-:W-:-:S07]  /*f4c0*/  ISETP.LT.OR P5, PT, R0, 0x9, !P1 ;  /* 0x000000090000780c */ /* 0x000fce0004fa1670 */
[----:B---3--:R-:W-:-:S05]  /*f4d0*/  @!P0 IMAD R2, R2, R17, RZ ;  /* 0x0000001102028224 */ /* 0x008fca00078e02ff */
[----:B------:R0:W-:Y:S04]  /*f4e0*/  @!P0 STG.E.U8 desc[UR36][R10.64+0x1], R2 ;  /* 0x000001020a008986 */ /* 0x0001e8000c101124 */
[----:B0-----:R-:W3:Y:S01]  /*f4f0*/  LDL.LU R2, [R1+0x10] ;  /* 0x0000100001027983 */ /* 0x001ee20000300800 */
[-C--:B------:R-:W-:Y:S01]  /*f500*/  @!P3 IMAD R3, R3, R17.reuse, RZ ;  /* 0x000000110303b224 */ /* 0x080fe200078e02ff */
[----:B------:R-:W-:Y:S01]  /*f510*/  ISETP.LT.OR P0, PT, R0, 0xa, !P1 ;  /* 0x0000000a0000780c */ /* 0x000fe20004f01670 */
[----:B---3--:R-:W-:-:S05]  /*f520*/  @!P4 IMAD R2, R2, R17, RZ ;  /* 0x000000110202c224 */ /* 0x008fca00078e02ff */
[----:B------:R0:W-:Y:S04]  /*f530*/  @!P4 STG.E.U8 desc[UR36][R4.64+0x8], R2 ;  /* 0x000008020400c986 */ /* 0x0001e8000c101124 */
[----:B0-----:R-:W3:Y:S01]  /*f540*/  LDL.LU R2, [R1+0x18] ;  /* 0x0000180001027983 */ /* 0x001ee20000300800 */
[----:B------:R-:W-:-:S03]  /*f550*/  ISETP.LT.OR P4, PT, R0, 0x11, !P2 ;  /* 0x000000110000780c */ /* 0x000fc60005781670 */
[----:B------:R0:W-:Y:S04]  /*f560*/  @!P3 STG.E.U8 desc[UR36][R4.64+0x9], R3 ;  /* 0x000009030400b986 */ /* 0x0001e8000c101124 */
[----:B0-----:R-:W4:Y:S01]  /*f570*/  LDL.LU R3, [R1+0x24] ;  /* 0x0000240001037983 */ /* 0x001f220000300800 */
[----:B---3--:R-:W-:-:S05]  /*f580*/  @!P5 IMAD R2, R2, R17, RZ ;  /* 0x000000110202d224 */ /* 0x008fca00078e02ff */
[----:B------:R0:W-:Y:S04]  /*f590*/  @!P5 STG.E.U8 desc[UR36][R10.64+0x8], R2 ;  /* 0x000008020a00d986 */ /* 0x0001e8000c101124 */
[----:B0-----:R-:W3:Y:S02]  /*f5a0*/  LDL.LU R2, [R1+0x1c] ;  /* 0x00001c0001027983 */ /* 0x001ee40000300800 */
[----:B---3--:R-:W-:-:S05]  /*f5b0*/  @!P0 IMAD R2, R2, R17, RZ ;  /* 0x0000001102028224 */ /* 0x008fca00078e02ff */
[----:B------:R0:W-:Y:S04]  /*f5c0*/  @!P0 STG.E.U8 desc[UR36][R10.64+0x9], R2 ;  /* 0x000009020a008986 */ /* 0x0001e8000c101124 */
[----:B0-----:R-:W3:Y:S01]  /*f5d0*/  LDL.LU R2, [R1+0x20] ;  /* 0x0000200001027983 */ /* 0x001ee20000300800 */
[C---:B------:R-:W-:Y:S02]  /*f5e0*/  ISETP.LT.OR P3, PT, R0.reuse, 0x12, !P2 ;  /* 0x000000120000780c */ /* 0x040fe40005761670 */
[----:B------:R-:W-:Y:S01]  /*f5f0*/  ISETP.LT.OR P5, PT, R0, 0x11, !P1 ;  /* 0x000000110000780c */ /* 0x000fe20004fa1670 */
[----:B---3--:R-:W-:-:S05]  /*f600*/  @!P4 IMAD R2, R2, R17, RZ ;  /* 0x000000110202c224 */ /* 0x008fca00078e02ff */
[----:B------:R0:W-:Y:S04]  /*f610*/  @!P4 STG.E.U8 desc[UR36][R4.64+0x10], R2 ;  /* 0x000010020400c986 */ /* 0x0001e8000c101124 */
[----:B0-----:R-:W3:Y:S01]  /*f620*/  LDL.LU R2, [R1+0x28] ;  /* 0x0000280001027983 */ /* 0x001ee20000300800 */
[----:B----4-:R-:W-:-:S05]  /*f630*/  @!P3 IMAD R3, R3, R17, RZ ;  /* 0x000000110303b224 */ /* 0x010fca00078e02ff */
[----:B------:R0:W-:Y:S04]  /*f640*/  @!P3 STG.E.U8 desc[UR36][R4.64+0x11], R3 ;  /* 0x000011030400b986 */ /* 0x0001e8000c101124 */
[----:B0-----:R-:W4:Y:S01]  /*f650*/  LDL.LU R3, [R1+0x34] ;  /* 0x0000340001037983 */ /* 0x001f220000300800 */
[----:B---3--:R-:W-:-:S05]  /*f660*/  @!P5 IMAD R2, R2, R17, RZ ;  /* 0x000000110202d224 */ /* 0x008fca00078e02ff */
[----:B------:R0:W-:Y:S04]  /*f670*/  @!P5 STG.E.U8 desc[UR36][R10.64+0x10], R2 ;  /* 0x000010020a00d986 */ /* 0x0001e8000c101124 */
[----:B0-----:R-:W3:Y:S01]  /*f680*/  LDL.LU R2, [R1+0x2c] ;  /* 0x00002c0001027983 */ /* 0x001ee20000300800 */
[C---:B------:R-:W-:Y:S02]  /*f690*/  ISETP.LT.OR P0, PT, R0.reuse, 0x12, !P1 ;  /* 0x000000120000780c */ /* 0x040fe40004f01670 */
[----:B------:R-:W-:-:S11]  /*f6a0*/  ISETP.LT.OR P4, PT, R0, 0x19, !P2 ;  /* 0x000000190000780c */ /* 0x000fd60005781670 */
        /* <DEDUP_REMOVED lines=35> */
[----:B------:R-:W-:-:S13]  /*f8e0*/  ISETP.LT.OR P5, PT, R0, 0x2a, !P2 ;  /* 0x0000002a0000780c */ /* 0x000fda00057a1670 */
[----:B----4-:R-:W-:-:S05]  /*f8f0*/  @!P5 IMAD R3, R3, R17, RZ ;  /* 0x000000110303d224 */ /* 0x010fca00078e02ff */
[----:B------:R-:W-:Y:S01]  /*f900*/  @!P5 STG.E.U8 desc[UR36][R4.64+0x29], R3 ;  /* 0x000029030400d986 */ /* 0x000fe2000c101124 */
[----:B---3--:R-:W-:-:S05]  /*f910*/  @!P4 IMAD R2, R2, R17, RZ ;  /* 0x000000110202c224 */ /* 0x008fca00078e02ff */
[----:B------:R0:W-:Y:S04]  /*f920*/  @!P4 STG.E.U8 desc[UR36][R4.64+0x28], R2 ;  /* 0x000028020400c986 */ /* 0x0001e8000c101124 */
[----:B0-----:R-:W3:Y:S04]  /*f930*/  LDL.LU R2, [R1+0x58] ;  /* 0x0000580001027983 */ /* 0x001ee80000300800 */
[----:B------:R-:W4:Y:S01]  /*f940*/  LDL.LU R3, [R1+0x5c] ;  /* 0x00005c0001037983 */ /* 0x000f220000300800 */
[C---:B------:R-:W-:Y:S02]  /*f950*/  ISETP.LT.OR P0, PT, R0.reuse, 0x29, !P1 ;  /* 0x000000290000780c */ /* 0x040fe40004f01670 */
[----:B------:R-:W-:-:S11]  /*f960*/  ISETP.LT.OR P3, PT, R0, 0x2a, !P1 ;  /* 0x0000002a0000780c */ /* 0x000fd60004f61670 */
[----:B---3--:R-:W-:-:S05]  /*f970*/  @!P0 IMAD R2, R2, R17, RZ ;  /* 0x0000001102028224 */ /* 0x008fca00078e02ff */
[----:B------:R0:W-:Y:S04]  /*f980*/  @!P0 STG.E.U8 desc[UR36][R10.64+0x28], R2 ;  /* 0x000028020a008986 */ /* 0x0001e8000c101124 */
[----:B0-----:R-:W3:Y:S01]  /*f990*/  LDL.LU R2, [R1+0x60] ;  /* 0x0000600001027983 */ /* 0x001ee20000300800 */
[----:B----4-:R-:W-:-:S05]  /*f9a0*/  @!P3 IMAD R3, R3, R17, RZ ;  /* 0x000000110303b224 */ /* 0x010fca00078e02ff */
[----:B------:R0:W-:Y:S04]  /*f9b0*/  @!P3 STG.E.U8 desc[UR36][R10.64+0x29], R3 ;  /* 0x000029030a00b986 */ /* 0x0001e8000c101124 */
[----:B0-----:R-:W4:Y:S01]  /*f9c0*/  LDL.LU R3, [R1+0x64] ;  /* 0x0000640001037983 */ /* 0x001f220000300800 */
        /* <DEDUP_REMOVED lines=49> */
[C---:B------:R-:W-:Y:S02]  /*fce0*/  ISETP.LT.OR P5, PT, R0.reuse, 0x4a, !P2 ;  /* 0x0000004a0000780c */ /* 0x040fe400057a1670 */
[C---:B------:R-:W-:Y:S02]  /*fcf0*/  ISETP.LT.OR P0, PT, R0.reuse, 0x49, !P1 ;  /* 0x000000490000780c */ /* 0x040fe40004f01670 */
[----:B------:R-:W-:-:S09]  /*fd00*/  ISETP.LT.OR P3, PT, R0, 0x4a, !P1 ;  /* 0x0000004a0000780c */ /* 0x000fd20004f61670 */
[-C--:B------:R-:W-:Y:S02]  /*fd10*/  @!P5 IMAD R13, R13, R17.reuse, RZ ;  /* 0x000000110d0dd224 */ /* 0x080fe400078e02ff */
[-C--:B-----5:R-:W-:Y:S02]  /*fd20*/  @!P0 IMAD R15, R15, R17.reuse, RZ ;  /* 0x000000110f0f8224 */ /* 0x0a0fe400078e02ff */
[----:B------:R-:W-:Y:S01]  /*fd30*/  @!P3 IMAD R21, R21, R17, RZ ;  /* 0x000000111515b224 */ /* 0x000fe200078e02ff */
[----:B------:R0:W-:Y:S01]  /*fd40*/  @!P5 STG.E.U8 desc[UR36][R4.64+0x49], R13 ;  /* 0x0000490d0400d986 */ /* 0x0001e2000c101124 */
[----:B------:R-:W-:-:S13]  /*fd50*/  ISETP.LT.OR P5, PT, R0, 0x52, !P2 ;  /* 0x000000520000780c */ /* 0x000fda00057a1670 */
[-C--:B------:R-:W-:Y:S02]  /*fd60*/  @!P5 IMAD R23, R23, R17.reuse, RZ ;  /* 0x000000111717d224 */ /* 0x080fe400078e02ff */
[----:B---3--:R-:W-:-:S05]  /*fd70*/  @!P4 IMAD R2, R2, R17, RZ ;  /* 0x000000110202c224 */ /* 0x008fca00078e02ff */
[----:B------:R-:W-:Y:S01]  /*fd80*/  @!P4 STG.E.U8 desc[UR36][R4.64+0x48], R2 ;  /* 0x000048020400c986 */ /* 0x000fe2000c101124 */
[----:B------:R-:W-:-:S03]  /*fd90*/  ISETP.LT.OR P4, PT, R0, 0x51, !P2 ;  /* 0x000000510000780c */ /* 0x000fc60005781670 */
[----:B------:R1:W-:Y:S01]  /*fda0*/  @!P0 STG.E.U8 desc[UR36][R10.64+0x48], R15 ;  /* 0x0000480f0a008986 */ /* 0x0003e2000c101124 */
[----:B------:R-:W-:-:S03]  /*fdb0*/  ISETP.LT.OR P0, PT, R0, 0x51, !P1 ;  /* 0x000000510000780c */ /* 0x000fc60004f01670 */
[----:B------:R3:W-:Y:S01]  /*fdc0*/  @!P3 STG.E.U8 desc[UR36][R10.64+0x49], R21 ;  /* 0x000049150a00b986 */ /* 0x0007e2000c101124 */
[----:B------:R-:W-:-:S05]  /*fdd0*/  ISETP.LT.OR P3, PT, R0, 0x52, !P1 ;  /* 0x000000520000780c */ /* 0x000fca0004f61670 */
[----:B----4-:R-:W-:-:S05]  /*fde0*/  @!P4 IMAD R3, R3, R17, RZ ;  /* 0x000000110303c224 */ /* 0x010fca00078e02ff */
[----:B------:R4:W-:Y:S01]  /*fdf0*/  @!P4 STG.E.U8 desc[UR36][R4.64+0x50], R3 ;  /* 0x000050030400c986 */ /* 0x0009e2000c101124 */
[----:B------:R-:W-:Y:S01]  /*fe00*/  ISETP.LT.OR P4, PT, R0, 0x59, !P2 ;  /* 0x000000590000780c */ /* 0x000fe20005781670 */
[-C--:B0-----:R-:W-:Y:S02]  /*fe10*/  @!P0 IMAD R13, R235, R17.reuse, RZ ;  /* 0x00000011eb0d8224 */ /* 0x081fe400078e02ff */
[----:B------:R0:W-:Y:S01]  /*fe20*/  @!P5 STG.E.U8 desc[UR36][R4.64+0x51], R23 ;  /* 0x000051170400d986 */ /* 0x0001e2000c101124 */
[----:B-1----:R-:W-:Y:S01]  /*fe30*/  @!P3 IMAD R15, R234, R17, RZ ;  /* 0x00000011ea0fb224 */ /* 0x002fe200078e02ff */
[C---:B------:R-:W-:Y:S02]  /*fe40*/  ISETP.LT.OR P5, PT, R0.reuse, 0x5a, !P2 ;  /* 0x0000005a0000780c */ /* 0x040fe400057a1670 */
[----:B------:R1:W-:Y:S01]  /*fe50*/  @!P0 STG.E.U8 desc[UR36][R10.64+0x50], R13 ;  /* 0x0000500d0a008986 */ /* 0x0003e2000c101124 */
[----:B------:R-:W-:-:S05]  /*fe60*/  ISETP.LT.OR P0, PT, R0, 0x59, !P1 ;  /* 0x000000590000780c */ /* 0x000fca0004f01670 */
[----:B---3--:R-:W-:Y:S01]  /*fe70*/  @!P4 IMAD R21, R233, R17, RZ ;  /* 0x00000011e915c224 */ /* 0x008fe200078e02ff */
[----:B------:R3:W-:Y:S01]  /*fe80*/  @!P3 STG.E.U8 desc[UR36][R10.64+0x51], R15 ;  /* 0x0000510f0a00b986 */ /* 0x0007e2000c101124 */
[----:B------:R-:W-:-:S03]  /*fe90*/  ISETP.LT.OR P3, PT, R0, 0x5a, !P1 ;  /* 0x0000005a0000780c */ /* 0x000fc60004f61670 */
[----:B------:R5:W-:Y:S01]  /*fea0*/  @!P4 STG.E.U8 desc[UR36][R4.64+0x58], R21 ;  /* 0x000058150400c986 */ /* 0x000be2000c101124 */
[----:B------:R-:W-:Y:S01]  /*feb0*/  ISETP.LT.OR P4, PT, R0, 0x61, !P2 ;  /* 0x000000610000780c */ /* 0x000fe20005781670 */
[-C--:B----4-:R-:W-:Y:S02]  /*fec0*/  @!P5 IMAD R3, R232, R17.reuse, RZ ;  /* 0x00000011e803d224 */ /* 0x090fe400078e02ff */
[----:B0-----:R-:W-:-:S03]  /*fed0*/  @!P0 IMAD R23, R231, R17, RZ ;  /* 0x00000011e7178224 */ /* 0x001fc600078e02ff */
[----:B------:R0:W-:Y:S01]  /*fee0*/  @!P5 STG.E.U8 desc[UR36][R4.64+0x59], R3 ;  /* 0x000059030400d986 */ /* 0x0001e2000c101124 */
[----:B------:R-:W-:Y:S02]  /*fef0*/  ISETP.LT.OR P5, PT, R0, 0x62, !P2 ;  /* 0x000000620000780c */ /* 0x000fe400057a1670 */
[-C--:B-1----:R-:W-:Y:S01]  /*ff00*/  @!P3 IMAD R13, R230, R17.reuse, RZ ;  /* 0x00000011e60db224 */ /* 0x082fe200078e02ff */
[----:B------:R1:W-:Y:S01]  /*ff10*/  @!P0 STG.E.U8 desc[UR36][R10.64+0x58], R23 ;  /* 0x000058170a008986 */ /* 0x0003e2000c101124 */
[C---:B------:R-:W-:Y:S02]  /*ff20*/  ISETP.LT.OR P0, PT, R0.reuse, 0x61, !P1 ;  /* 0x000000610000780c */ /* 0x040fe40004f01670 */
[----:B---3--:R-:W-:Y:S01]  /*ff30*/  @!P4 IMAD R15, R229, R17, RZ ;  /* 0x00000011e50fc224 */ /* 0x008fe200078e02ff */
[----:B------:R3:W-:Y:S01]  /*ff40*/  @!P3 STG.E.U8 desc[UR36][R10.64+0x59], R13 ;  /* 0x0000590d0a00b986 */ /* 0x0007e2000c101124 */
[----:B------:R-:W-:-:S03]  /*ff50*/  ISETP.LT.OR P3, PT, R0, 0x62, !P1 ;  /* 0x000000620000780c */ /* 0x000fc60004f61670 */
[----:B------:R4:W-:Y:S01]  /*ff60*/  @!P4 STG.E.U8 desc[UR36][R4.64+0x60], R15 ;  /* 0x0000600f0400c986 */ /* 0x0009e2000c101124 */
[----:B------:R-:W-:Y:S01]  /*ff70*/  ISETP.LT.OR P4, PT, R0, 0x69, !P2 ;  /* 0x000000690000780c */ /* 0x000fe20005781670 */
[----:B-----5:R-:W-:-:S04]  /*ff80*/  @!P5 IMAD R21, R228, R17, RZ ;  /* 0x00000011e415d224 */ /* 0x020fc800078e02ff */
[-C--:B0-----:R-:W-:Y:S01]  /*ff90*/  @!P0 IMAD R3, R227, R17.reuse, RZ ;  /* 0x00000011e3038224 */ /* 0x081fe200078e02ff */
        /* <DEDUP_REMOVED lines=10> */
[----:B----4-:R-:W-:-:S04]  /*10040*/  @!P5 IMAD R15, R224, R17, RZ ;  /* 0x00000011e00fd224 */ /* 0x010fc800078e02ff */
        /* <DEDUP_REMOVED lines=195> */
[-C--:B--2---:R-:W-:Y:S01]  /*10c80*/  @!P3 IMAD R21, R158, R17.reuse, RZ ;  /* 0x000000119e15b224 */ /* 0x084fe200078e02ff */
[----:B------:R2:W-:Y:S01]  /*10c90*/  @!P0 STG.E.U8 desc[UR36][R10.64+0xe8], R15 ;  /* 0x0000e80f0a008986 */ /* 0x0005e2000c101124 */
[C---:B------:R-:W-:Y:S02]  /*10ca0*/  ISETP.LT.OR P0, PT, R0.reuse, 0xf1, !P1 ;  /* 0x000000f10000780c */ /* 0x040fe40004f01670 */
[----:B-1----:R-:W-:Y:S01]  /*10cb0*/  @!P4 IMAD R3, R157, R17, RZ ;  /* 0x000000119d03c224 */ /* 0x002fe200078e02ff */
[----:B------:R1:W-:Y:S01]  /*10cc0*/  @!P3 STG.E.U8 desc[UR36][R10.64+0xe9], R21 ;  /* 0x0000e9150a00b986 */ /* 0x0003e2000c101124 */
[----:B------:R-:W-:-:S03]  /*10cd0*/  ISETP.LT.OR P3, PT, R0, 0xf2, !P1 ;  /* 0x000000f20000780c */ /* 0x000fc60004f61670 */
[----:B------:R4:W-:Y:S01]  /*10ce0*/  @!P4 STG.E.U8 desc[UR36][R4.64+0xf0], R3 ;  /* 0x0000f0030400c986 */ /* 0x0009e2000c101124 */
[----:B------:R-:W-:Y:S01]  /*10cf0*/  ISETP.LT.OR P4, PT, R0, 0xf9, !P2 ;  /* 0x000000f90000780c */ /* 0x000fe20005781670 */
[----:B---3--:R-:W-:-:S04]  /*10d00*/  @!P5 IMAD R23, R156, R17, RZ ;  /* 0x000000119c17d224 */ /* 0x008fc800078e02ff */
[-C--:B0-----:R-:W-:Y:S01]  /*10d10*/  @!P0 IMAD R13, R153, R17.reuse, RZ ;  /* 0x00000011990d8224 */ /* 0x081fe200078e02ff */
[----:B------:R0:W-:Y:S01]  /*10d20*/  @!P5 STG.E.U8 desc[UR36][R4.64+0xf1], R23 ;  /* 0x0000f1170400d986 */ /* 0x0001e2000c101124 */
[----:B------:R-:W-:Y:S02]  /*10d30*/  ISETP.LT.OR P2, PT, R0, 0xfa, !P2 ;  /* 0x000000fa0000780c */ /* 0x000fe40005741670 */
[-C--:B--2---:R-:W-:Y:S01]  /*10d40*/  @!P3 IMAD R15, R152, R17.reuse, RZ ;  /* 0x00000011980fb224 */ /* 0x084fe200078e02ff */
[----:B------:R2:W-:Y:S01]  /*10d50*/  @!P0 STG.E.U8 desc[UR36][R10.64+0xf0], R13 ;  /* 0x0000f00d0a008986 */ /* 0x0005e2000c101124 */
[----:B------:R-:W-:Y:S02]  /*10d60*/  ISETP.GE.AND P0, PT, R154, 0x81, PT ;  /* 0x000000819a00780c */ /* 0x000fe40003f06270 */
[----:B-1----:R-:W-:Y:S01]  /*10d70*/  @!P4 IMAD R21, R22, R17, RZ ;  /* 0x000000111615c224 */ /* 0x002fe200078e02ff */
[C---:B------:R-:W-:Y:S01]  /*10d80*/  ISETP.LT.OR P5, PT, R0.reuse, 0xf9, !P1 ;  /* 0x000000f90000780c */ /* 0x040fe20004fa1670 */
[----:B------:R1:W-:Y:S01]  /*10d90*/  @!P3 STG.E.U8 desc[UR36][R10.64+0xf1], R15 ;  /* 0x0000f10f0a00b986 */ /* 0x0003e2000c101124 */
[----:B------:R-:W-:-:S02]  /*10da0*/  ISETP.LT.OR P1, PT, R0, 0xfa, !P1 ;  /* 0x000000fa0000780c */ /* 0x000fc40004f21670 */
[C---:B------:R-:W-:Y:S01]  /*10db0*/  ISETP.LT.OR P3, PT, R0.reuse, 0x1, !P0 ;  /* 0x000000010000780c */ /* 0x040fe20004761670 */
[----:B------:R-:W-:Y:S01]  /*10dc0*/  @!P4 STG.E.U8 desc[UR36][R4.64+0xf8], R21 ;  /* 0x0000f8150400c986 */ /* 0x000fe2000c101124 */
[----:B------:R-:W-:Y:S01]  /*10dd0*/  ISETP.LT.OR P4, PT, R0, 0x2, !P0 ;  /* 0x000000020000780c */ /* 0x000fe20004781670 */
[----:B----4-:R-:W-:-:S05]  /*10de0*/  @!P2 IMAD R3, R20, R17, RZ ;  /* 0x000000111403a224 */ /* 0x010fca00078e02ff */
[----:B------:R3:W-:Y:S01]  /*10df0*/  @!P2 STG.E.U8 desc[UR36][R4.64+0xf9], R3 ;  /* 0x0000f9030400a986 */ /* 0x0007e2000c101124 */
[-C--:B0-----:R-:W-:Y:S02]  /*10e00*/  @!P5 IMAD R23, R14, R17.reuse, RZ ;  /* 0x000000110e17d224 */ /* 0x081fe400078e02ff */
[-C--:B--2---:R-:W-:Y:S01]  /*10e10*/  @!P1 IMAD R13, R12, R17.reuse, RZ ;  /* 0x000000110c0d9224 */ /* 0x084fe200078e02ff */
[----:B------:R-:W-:Y:S01]  /*10e20*/  ISETP.GE.AND P2, PT, R154, 0x89, PT ;  /* 0x000000899a00780c */ /* 0x000fe20003f46270 */
[-C--:B-1----:R-:W-:Y:S02]  /*10e30*/  @!P3 IMAD R15, R24, R17.reuse, RZ ;  /* 0x00000011180fb224 */ /* 0x082fe400078e02ff */
[----:B------:R-:W-:Y:S01]  /*10e40*/  @!P4 IMAD R25, R25, R17, RZ ;  /* 0x000000111919c224 */ /* 0x000fe200078e02ff */
[----:B------:R-:W-:Y:S01]  /*10e50*/  @!P5 STG.E.U8 desc[UR36][R10.64+0xf8], R23 ;  /* 0x0000f8170a00d986 */ /* 0x000fe2000c101124 */
[----:B------:R-:W-:-:S03]  /*10e60*/  ISETP.LT.OR P5, PT, R0, 0x1, !P2 ;  /* 0x000000010000780c */ /* 0x000fc600057a1670 */
[----:B------:R-:W-:Y:S01]  /*10e70*/  @!P1 STG.E.U8 desc[UR36][R10.64+0xf9], R13 ;  /* 0x0000f90d0a009986 */ /* 0x000fe2000c101124 */
[----:B------:R-:W-:-:S03]  /*10e80*/  ISETP.LT.OR P1, PT, R0, 0x2, !P2 ;  /* 0x000000020000780c */ /* 0x000fc60005721670 */
[----:B------:R-:W-:Y:S01]  /*10e90*/  @!P3 STG.E.U8 desc[UR36][R6.64], R15 ;  /* 0x0000000f0600b986 */ /* 0x000fe2000c101124 */
[----:B------:R-:W-:-:S03]  /*10ea0*/  ISETP.LT.OR P3, PT, R0, 0x9, !P0 ;  /* 0x000000090000780c */ /* 0x000fc60004761670 */
[----:B------:R-:W-:Y:S01]  /*10eb0*/  @!P4 STG.E.U8 desc[UR36][R6.64+0x1], R25 ;  /* 0x000001190600c986 */ /* 0x000fe2000c101124 */
[----:B------:R-:W-:Y:S01]  /*10ec0*/  ISETP.LT.OR P4, PT, R0, 0xa, !P0 ;  /* 0x0000000a0000780c */ /* 0x000fe20004781670 */
[----:B---3--:R-:W-:-:S04]  /*10ed0*/  @!P5 IMAD R3, R26, R17, RZ ;  /* 0x000000111a03d224 */ /* 0x008fc800078e02ff */
[----:B------:R-:W-:-:S04]  /*10ee0*/  @!P1 IMAD R27, R27, R17, RZ ;  /* 0x000000111b1b9224 */ /* 0x000fc800078e02ff */
[-C--:B------:R-:W-:Y:S01]  /*10ef0*/  @!P3 IMAD R5, R28, R17.reuse, RZ ;  /* 0x000000111c05b224 */ /* 0x080fe200078e02ff */
[----:B------:R0:W-:Y:S03]  /*10f00*/  @!P5 STG.E.U8 desc[UR36][R8.64], R3 ;  /* 0x000000030800d986 */ /* 0x0001e6000c101124 */
[----:B------:R-:W-:Y:S01]  /*10f10*/  @!P4 IMAD R29, R29, R17, RZ ;  /* 0x000000111d1dc224 */ /* 0x000fe200078e02ff */
[----:B------:R-:W-:Y:S01]  /*10f20*/  @!P1 STG.E.U8 desc[UR36][R8.64+0x1], R27 ;  /* 0x0000011b08009986 */ /* 0x000fe2000c101124 */
[C---:B------:R-:W-:Y:S02]  /*10f30*/  ISETP.LT.OR P5, PT, R0.reuse, 0x9, !P2 ;  /* 0x000000090000780c */ /* 0x040fe400057a1670 */
[C---:B------:R-:W-:Y:S01]  /*10f40*/  ISETP.LT.OR P1, PT, R0.reuse, 0xa, !P2 ;  /* 0x0000000a0000780c */ /* 0x040fe20005721670 */
[----:B------:R-:W-:Y:S01]  /*10f50*/  @!P3 STG.E.U8 desc[UR36][R6.64+0x8], R5 ;  /* 0x000008050600b986 */ /* 0x000fe2000c101124 */
[----:B------:R-:W-:-:S03]  /*10f60*/  ISETP.LT.OR P3, PT, R0, 0x11, !P0 ;  /* 0x000000110000780c */ /* 0x000fc60004761670 */
[----:B------:R-:W-:Y:S01]  /*10f70*/  @!P4 STG.E.U8 desc[UR36][R6.64+0x9], R29 ;  /* 0x0000091d0600c986 */ /* 0x000fe2000c101124 */
[----:B------:R-:W-:-:S05]  /*10f80*/  ISETP.LT.OR P4, PT, R0, 0x12, !P0 ;  /* 0x000000120000780c */ /* 0x000fca0004781670 */
[-C--:B0-----:R-:W-:Y:S02]  /*10f90*/  @!P5 IMAD R3, R30, R17.reuse, RZ ;  /* 0x000000111e03d224 */ /* 0x081fe400078e02ff */
[-C--:B------:R-:W-:Y:S02]  /*10fa0*/  @!P1 IMAD R31, R31, R17.reuse, RZ ;  /* 0x000000111f1f9224 */ /* 0x080fe400078e02ff */
[-C--:B------:R-:W-:Y:S01]  /*10fb0*/  @!P3 IMAD R11, R32, R17.reuse, RZ ;  /* 0x00000011200bb224 */ /* 0x080fe200078e02ff */
[----:B------:R0:W-:Y:S03]  /*10fc0*/  @!P5 STG.E.U8 desc[UR36][R8.64+0x8], R3 ;  /* 0x000008030800d986 */ /* 0x0001e6000c101124 */
[----:B------:R-:W-:Y:S01]  /*10fd0*/  @!P4 IMAD R33, R33, R17, RZ ;  /* 0x000000112121c224 */ /* 0x000fe200078e02ff */
[----:B------:R-:W-:Y:S01]  /*10fe0*/  @!P1 STG.E.U8 desc[UR36][R8.64+0x9], R31 ;  /* 0x0000091f08009986 */ /* 0x000fe2000c101124 */
[----:B------:R-:W-:-:S02]  /*10ff0*/  ISETP.LT.OR P5, PT, R0, 0x11, !P2 ;  /* 0x000000110000780c */ /* 0x000fc400057a1670 */
        /* <DEDUP_REMOVED lines=301> */
[----:B------:R1:W-:Y:S01]  /*122d0*/  @!P3 STG.E.U8 desc[UR36][R6.64+0xd8], R5 ;  /* 0x0000d8050600b986 */ /* 0x0003e2000c101124 */
        /* <DEDUP_REMOVED lines=15> */
[-C--:B-1----:R-:W-:Y:S02]  /*123d0*/  @!P5 IMAD R5, R138, R17.reuse, RZ ;  /* 0x000000118a05d224 */ /* 0x082fe400078e02ff */
[-C--:B------:R-:W-:Y:S02]  /*123e0*/  @!P1 IMAD R139, R139, R17.reuse, RZ ;  /* 0x000000118b8b9224 */ /* 0x080fe400078e02ff */
[-C--:B0-----:R-:W-:Y:S01]  /*123f0*/  @!P3 IMAD R3, R140, R17.reuse, RZ ;  /* 0x000000118c03b224 */ /* 0x081fe200078e02ff */
[----:B------:R0:W-:Y:S03]  /*12400*/  @!P5 STG.E.U8 desc[UR36][R8.64+0xe0], R5 ;  /* 0x0000e0050800d986 */ /* 0x0001e6000c101124 */
[----:B------:R-:W-:Y:S01]  /*12410*/  @!P4 IMAD R141, R141, R17, RZ ;  /* 0x000000118d8dc224 */ /* 0x000fe200078e02ff */
[----:B------:R-:W-:Y:S01]  /*12420*/  @!P1 STG.E.U8 desc[UR36][R8.64+0xe1], R139 ;  /* 0x0000e18b08009986 */ /* 0x000fe2000c101124 */
[----:B------:R-:W-:-:S03]  /*12430*/  ISETP.LT.OR P1, PT, R0, 0xe9, !P2 ;  /* 0x000000e90000780c */ /* 0x000fc60005721670 */
[----:B------:R1:W-:Y:S01]  /*12440*/  @!P3 STG.E.U8 desc[UR36][R6.64+0xe8], R3 ;  /* 0x0000e8030600b986 */ /* 0x0003e2000c101124 */
[----:B------:R-:W-:-:S03]  /*12450*/  ISETP.LT.OR P3, PT, R0, 0xea, !P2 ;  /* 0x000000ea0000780c */ /* 0x000fc60005761670 */
[----:B------:R-:W-:Y:S01]  /*12460*/  @!P4 STG.E.U8 desc[UR36][R6.64+0xe9], R141 ;  /* 0x0000e98d0600c986 */ /* 0x000fe2000c101124 */
[C---:B------:R-:W-:Y:S02]  /*12470*/  ISETP.LT.OR P4, PT, R0.reuse, 0xf2, !P0 ;  /* 0x000000f20000780c */ /* 0x040fe40004781670 */
[----:B------:R-:W-:-:S03]  /*12480*/  ISETP.LT.OR P5, PT, R0, 0xf1, !P0 ;  /* 0x000000f10000780c */ /* 0x000fc600047a1670 */
[----:B--2---:R-:W-:-:S04]  /*12490*/  @!P1 IMAD R11, R142, R17, RZ ;  /* 0x000000118e0b9224 */ /* 0x004fc800078e02ff */
[----:B------:R-:W-:-:S04]  /*124a0*/  @!P3 IMAD R143, R143, R17, RZ ;  /* 0x000000118f8fb224 */ /* 0x000fc800078e02ff */
[-C--:B------:R-:W-:Y:S02]  /*124b0*/  @!P4 IMAD R145, R145, R17.reuse, RZ ;  /* 0x000000119191c224 */ /* 0x080fe400078e02ff */
[----:B0-----:R-:W-:Y:S01]  /*124c0*/  @!P5 IMAD R5, R144, R17, RZ ;  /* 0x000000119005d224 */ /* 0x001fe200078e02ff */
[----:B------:R0:W-:Y:S01]  /*124d0*/  @!P1 STG.E.U8 desc[UR36][R8.64+0xe8], R11 ;  /* 0x0000e80b08009986 */ /* 0x0001e2000c101124 */
[----:B------:R-:W-:-:S03]  /*124e0*/  ISETP.LT.OR P1, PT, R0, 0xf1, !P2 ;  /* 0x000000f10000780c */ /* 0x000fc60005721670 */
[----:B------:R-:W-:Y:S01]  /*124f0*/  @!P3 STG.E.U8 desc[UR36][R8.64+0xe9], R143 ;  /* 0x0000e98f0800b986 */ /* 0x000fe2000c101124 */
[----:B------:R-:W-:-:S03]  /*12500*/  ISETP.LT.OR P3, PT, R0, 0xf9, !P0 ;  /* 0x000000f90000780c */ /* 0x000fc60004761670 */
[----:B------:R-:W-:Y:S01]  /*12510*/  @!P4 STG.E.U8 desc[UR36][R6.64+0xf1], R145 ;  /* 0x0000f1910600c986 */ /* 0x000fe2000c101124 */
[C---:B------:R-:W-:Y:S02]  /*12520*/  ISETP.LT.OR P4, PT, R0.reuse, 0xf2, !P2 ;  /* 0x000000f20000780c */ /* 0x040fe40005781670 */
[C---:B------:R-:W-:Y:S01]  /*12530*/  ISETP.LT.OR P0, PT, R0.reuse, 0xfa, !P0 ;  /* 0x000000fa0000780c */ /* 0x040fe20004701670 */
[----:B------:R2:W-:Y:S01]  /*12540*/  @!P5 STG.E.U8 desc[UR36][R6.64+0xf0], R5 ;  /* 0x0000f0050600d986 */ /* 0x0005e2000c101124 */
[C---:B------:R-:W-:Y:S02]  /*12550*/  ISETP.LT.OR P5, PT, R0.reuse, 0xf9, !P2 ;  /* 0x000000f90000780c */ /* 0x040fe400057a1670 */
[----:B------:R-:W-:Y:S01]  /*12560*/  ISETP.LT.OR P2, PT, R0, 0xfa, !P2 ;  /* 0x000000fa0000780c */ /* 0x000fe20005741670 */
[-C--:B-1----:R-:W-:Y:S02]  /*12570*/  @!P1 IMAD R3, R146, R17.reuse, RZ ;  /* 0x0000001192039224 */ /* 0x082fe400078e02ff */
[----:B0-----:R-:W-:-:S04]  /*12580*/  @!P3 IMAD R11, R148, R17, RZ ;  /* 0x00000011940bb224 */ /* 0x001fc800078e02ff */
[-C--:B------:R-:W-:Y:S02]  /*12590*/  @!P4 IMAD R147, R147, R17.reuse, RZ ;  /* 0x000000119393c224 */ /* 0x080fe400078e02ff */
[-C--:B------:R-:W-:Y:S02]  /*125a0*/  @!P0 IMAD R149, R149, R17.reuse, RZ ;  /* 0x0000001195958224 */ /* 0x080fe400078e02ff */
[-C--:B--2---:R-:W-:Y:S02]  /*125b0*/  @!P5 IMAD R5, R150, R17.reuse, RZ ;  /* 0x000000119605d224 */ /* 0x084fe400078e02ff */
[----:B------:R-:W-:Y:S01]  /*125c0*/  @!P2 IMAD R151, R151, R17, RZ ;  /* 0x000000119797a224 */ /* 0x000fe200078e02ff */
[----:B------:R0:W-:Y:S04]  /*125d0*/  @!P1 STG.E.U8 desc[UR36][R8.64+0xf0], R3 ;  /* 0x0000f00308009986 */ /* 0x0001e8000c101124 */
[----:B------:R0:W-:Y:S04]  /*125e0*/  @!P4 STG.E.U8 desc[UR36][R8.64+0xf1], R147 ;  /* 0x0000f1930800c986 */ /* 0x0001e8000c101124 */
[----:B------:R0:W-:Y:S04]  /*125f0*/  @!P3 STG.E.U8 desc[UR36][R6.64+0xf8], R11 ;  /* 0x0000f80b0600b986 */ /* 0x0001e8000c101124 */
[----:B------:R0:W-:Y:S04]  /*12600*/  @!P0 STG.E.U8 desc[UR36][R6.64+0xf9], R149 ;  /* 0x0000f99506008986 */ /* 0x0001e8000c101124 */
[----:B------:R0:W-:Y:S04]  /*12610*/  @!P5 STG.E.U8 desc[UR36][R8.64+0xf8], R5 ;  /* 0x0000f8050800d986 */ /* 0x0001e8000c101124 */
[----:B------:R0:W-:Y:S02]  /*12620*/  @!P2 STG.E.U8 desc[UR36][R8.64+0xf9], R151 ;  /* 0x0000f9970800a986 */ /* 0x0001e4000c101124 */
.L_x_548:
[----:B------:R-:W-:Y:S05]  /*12630*/  BSYNC B0 ;  /* 0x0000000000007941 */ /* 0x000fea0003800000 */
.L_x_34:
[----:B0-----:R-:W2:Y:S04]  /*12640*/  LDL.LU R3, [R1+0x200] ;  /* 0x0002000001037983 */ /* 0x001ea80000300800 */
[----:B------:R-:W2:Y:S01]  /*12650*/  LDL.LU R2, [R1+0x204] ;  /* 0x0002040001027983 */ /* 0x000ea20000300800 */
[----:B------:R-:W-:Y:S01]  /*12660*/  ULDC UR4, c[0x0][0xc] ;  /* 0x0000030000047ab9 */ /* 0x000fe20000000800 */
[----:B------:R-:W-:Y:S01]  /*12670*/  ULDC UR5, c[0x0][0x10] ;  /* 0x0000040000057ab9 */ /* 0x000fe20000000800 */
[----:B------:R-:W2:Y:S01]  /*12680*/  LDC R5, c[0x0][0x14] ;  /* 0x00000500ff057b82 */ /* 0x000ea20000000800 */
[----:B------:R-:W-:Y:S01]  /*12690*/  UIMAD.WIDE.U32 UR4, UR4, UR5, URZ ;  /* 0x00000005040472a5 */ /* 0x000fe2000f8e003f */
[----:B------:R-:W-:Y:S01]  /*126a0*/  PRMT R0, RZ, 0x7610, R0 ;  /* 0x00007610ff007816 */ /* 0x000fe20000000000 */
[----:B------:R-:W-:Y:S01]  /*126b0*/  UMOV UR42, 0xffffffff ;  /* 0xffffffff002a7882 */ /* 0x000fe20000000000 */
[----:B------:R-:W-:-:S03]  /*126c0*/  UMOV UR43, 0xffffffff ;  /* 0xffffffff002b7882 */ /* 0x000fc60000000000 */
[----:B--2---:R-:W-:-:S04]  /*126d0*/  IMAD.WIDE.U32 R2, R5, UR4, R2 ;  /* 0x0000000405027c25 */ /* 0x004fc8000f8e0002 */
[----:B------:R-:W-:Y:S01]  /*126e0*/  IMAD R5, R5, UR5, RZ ;  /* 0x0000000505057c24 */ /* 0x000fe2000f8e02ff */
[----:B------:R-:W-:Y:S01]  /*126f0*/  ULDC.64 UR4, c[0x0][0x650] ;  /* 0x0001940000047ab9 */ /* 0x000fe20000000a00 */
[----:B-1-3--:R-:W-:Y:S01]  /*12700*/  IMAD.MOV.U32 R6, RZ, RZ, R2 ;  /* 0x000000ffff067224 */ /* 0x00afe200078e0002 */
[----:B------:R-:W-:Y:S01]  /*12710*/  ISETP.GE.U32.AND P0, PT, R2, UR4, PT ;  /* 0x0000000402007c0c */ /* 0x000fe2000bf06070 */
[----:B------:R-:W-:-:S05]  /*12720*/  IMAD.IADD R4, R3, 0x1, R5 ;  /* 0x0000000103047824 */ /* 0x000fca00078e0205 */
[----:B------:R0:W-:Y:S01]  /*12730*/  STL [R1+0x200], R4 ;  /* 0x0002000401007387 */ /* 0x0001e20000100800 */
[----:B------:R-:W-:-:S03]  /*12740*/  ISETP.GE.U32.AND.EX P0, PT, R4, UR5, PT, P0 ;  /* 0x0000000504007c0c */ /* 0x000fc6000bf06100 */
[----:B------:R0:W-:Y:S10]  /*12750*/  STL [R1+0x204], R6 ;  /* 0x0002040601007387 */ /* 0x0001f40000100800 */
[----:B0-----:R-:W-:Y:S05]  /*12760*/  @P0 BRA `(.L_x_549) ;  /* 0x0000000400880947 */ /* 0x001fea0003800000 */
[----:B------:R-:W0:Y:S01]  /*12770*/  S2UR UR6, SR_CTAID.X ;  /* 0x00000000000679c3 */ /* 0x000e220000002500 */
[----:B------:R-:W-:Y:S01]  /*12780*/  ULDC.64 UR12, c[0x0][0x628] ;  /* 0x00018a00000c7ab9 */ /* 0x000fe20000000a00 */
[----:B------:R-:W-:Y:S01]  /*12790*/  ULDC UR4, c[0x0][0x150] ;  /* 0x0000540000047ab9 */ /* 0x000fe20000000800 */
[----:B------:R-:W-:Y:S01]  /*127a0*/  ISETP.NE.U32.AND P0, PT, RZ, UR12, PT ;  /* 0x0000000cff007c0c */ /* 0x000fe2000bf05070 */
[----:B------:R-:W-:Y:S01]  /*127b0*/  ULDC UR15, c[0x0][0x630] ;  /* 0x00018c00000f7ab9 */ /* 0x000fe20000000800 */
[----:B------:R-:W-:Y:S01]  /*127c0*/  R2UR UR16, R6 ;  /* 0x00000000061072ca */ /* 0x000fe200000e0000 */
[----:B------:R-:W-:Y:S01]  /*127d0*/  ULDC UR19, c[0x0][0x154] ;  /* 0x0000550000137ab9 */ /* 0x000fe20000000800 */
[----:B------:R-:W-:Y:S01]  /*127e0*/  ISETP.NE.AND.EX P0, PT, RZ, UR13, PT, P0 ;  /* 0x0000000dff007c0c */ /* 0x000fe2000bf05300 */
[----:B------:R-:W1:Y:S01]  /*127f0*/  S2UR UR18, SR_CTAID.Y ;  /* 0x00000000001279c3 */ /* 0x000e620000002600 */
[----:B------:R-:W-:Y:S02]  /*12800*/  R2UR UR17, R4 ;  /* 0x00000000041172ca */ /* 0x000fe400000e0000 */
[----:B------:R-:W-:-:S02]  /*12810*/  R2UR UR10, R6 ;  /* 0x00000000060a72ca */ /* 0x000fc400000e0000 */
[----:B------:R-:W-:Y:S02]  /*12820*/  R2UR UR11, R4 ;  /* 0x00000000040b72ca */ /* 0x000fe400000e0000 */
[----:B0-----:R-:W-:-:S05]  /*12830*/  I2FP.F32.U32 R0, UR6 ;  /* 0x0000000600007c45 */ /* 0x001fca0008201000 */
[----:B------:R-:W-:-:S04]  /*12840*/  FMUL R0, R0, UR4 ;  /* 0x0000000400007c20 */ /* 0x000fc80008400000 */
[----:B------:R0:W2:Y:S01]  /*12850*/  F2I.U32.TRUNC.NTZ R2, R0 ;  /* 0x0000000000027305 */ /* 0x0000a2000020f000 */
[----:B-1----:R-:W-:Y:S05]  /*12860*/  @!P0 BRA `(.L_x_550) ;  /* 0x0000000000308947 */ /* 0x002fea0003800000 */
        /* <DEDUP_REMOVED lines=12> */
.L_x_550:
[----:B------:R-:W-:Y:S01]  /*12930*/  USHF.R.U64 UR43, UR10, UR15, UR11 ;  /* 0x0000000f0a2b7299 */ /* 0x000fe2000800120b */
[----:B0-----:R-:W-:Y:S01]  /*12940*/  I2FP.F32.U32 R0, UR18 ;  /* 0x0000001200007c45 */ /* 0x001fe20008201000 */
[----:B------:R-:W-:Y:S02]  /*12950*/  USHF.R.U32.HI UR4, URZ, UR15, UR11 ;  /* 0x0000000f3f047299 */ /* 0x000fe4000801160b */
[----:B------:R-:W-:Y:S02]  /*12960*/  UIADD3 UR10, UP0, URZ, -UR43, URZ ;  /* 0x8000002b3f0a7290 */ /* 0x000fe4000ff1e03f */
[----:B------:R-:W-:Y:S01]  /*12970*/  FMUL R0, R0, UR19 ;  /* 0x0000001300007c20 */ /* 0x000fe20008400000 */
[----:B------:R-:W-:Y:S01]  /*12980*/  ULDC.64 UR12, c[0x0][0x620] ;  /* 0x00018800000c7ab9 */ /* 0x000fe20000000a00 */
[----:B------:R-:W-:Y:S01]  /*12990*/  UIADD3.X UR4, URZ, ~UR4, URZ, UP0, !UPT ;  /* 0x800000043f047290 */ /* 0x000fe200087fe43f */
[----:B------:R-:W-:Y:S01]  /*129a0*/  UMOV UR8, UR16 ;  /* 0x0000001000087c82 */ /* 0x000fe20008000000 */
[----:B------:R-:W-:-:S02]  /*129b0*/  UMOV UR9, UR17 ;  /* 0x0000001100097c82 */ /* 0x000fc40008000000 */
[----:B------:R-:W-:Y:S01]  /*129c0*/  UIMAD UR4, UR4, UR12, URZ ;  /* 0x0000000c040472a4 */ /* 0x000fe2000f8e023f */
[----:B------:R-:W0:Y:S01]  /*129d0*/  F2I.U32.TRUNC.NTZ R0, R0 ;  /* 0x0000000000007305 */ /* 0x000e22000020f000 */
[----:B------:R-:W-:Y:S01]  /*129e0*/  UIMAD.WIDE.U32 UR8, UR10, UR12, UR8 ;  /* 0x0000000c0a0872a5 */ /* 0x000fe2000f8e0008 */
[----:B--2---:R-:W-:Y:S01]  /*129f0*/  R2UR UR12, R2 ;  /* 0x00000000020c72ca */ /* 0x004fe200000e0000 */
[----:B------:R-:W-:Y:S01]  /*12a00*/  UIMAD UR10, UR10, UR13, UR4 ;  /* 0x0000000d0a0a72a4 */ /* 0x000fe2000f8e0204 */
[----:B------:R-:W-:Y:S01]  /*12a10*/  ULDC UR11, c[0x0][0x618] ;  /* 0x00018600000b7ab9 */ /* 0x000fe20000000800 */
[----:B------:R-:W-:Y:S02]  /*12a20*/  ULDC UR21, c[0x0][0x658] ;  /* 0x0001960000157ab9 */ /* 0x000fe40000000800 */
[----:B------:R-:W-:Y:S01]  /*12a30*/  UIADD3 UR9, UR9, UR10, URZ ;  /* 0x0000000a09097290 */ /* 0x000fe2000fffe03f */
[----:B------:R-:W-:Y:S01]  /*12a40*/  UMOV UR15, 0xffffffff ;  /* 0xffffffff000f7882 */ /* 0x000fe20000000000 */
[----:B------:R-:W-:Y:S01]  /*12a50*/  ULDC.64 UR4, c[0x0][0x640] ;  /* 0x0001900000047ab9 */ /* 0x000fe20000000a00 */
[----:B------:R-:W-:Y:S01]  /*12a60*/  USHF.L.U32 UR15, UR15, UR21, URZ ;  /* 0x000000150f0f7299 */ /* 0x000fe2000800063f */
[----:B------:R-:W-:Y:S01]  /*12a70*/  ISETP.NE.U32.AND P0, PT, RZ, UR4, PT ;  /* 0x00000004ff007c0c */ /* 0x000fe2000bf05070 */
[----:B------:R-:W-:-:S02]  /*12a80*/  USHF.R.U64 UR16, UR8, UR11, UR9 ;  /* 0x0000000b08107299 */ /* 0x000fc40008001209 */
[----:B------:R-:W-:Y:S01]  /*12a90*/  USHF.R.U32.HI UR8, URZ, UR11, UR9 ;  /* 0x0000000b3f087299 */ /* 0x000fe20008011609 */
[----:B0-----:R-:W-:Y:S01]  /*12aa0*/  R2UR UR14, R0 ;  /* 0x00000000000e72ca */ /* 0x001fe200000e0000 */
[----:B------:R-:W-:Y:S01]  /*12ab0*/  ULDC UR17, c[0x0][0x608] ;  /* 0x0001820000117ab9 */ /* 0x000fe20000000800 */
[----:B------:R-:W-:Y:S01]  /*12ac0*/  ULOP3.LUT UR41, URZ, UR15, URZ, 0x33, !UPT ;  /* 0x0000000f3f297292 */ /* 0x000fe2000f8e333f */
[----:B------:R-:W-:Y:S01]  /*12ad0*/  ISETP.NE.AND.EX P0, PT, RZ, UR5, PT, P0 ;  /* 0x00000005ff007c0c */ /* 0x000fe2000bf05300 */
[----:B------:R-:W-:Y:S02]  /*12ae0*/  USHF.R.U64 UR15, UR16, UR17, UR8 ;  /* 0x00000011100f7299 */ /* 0x000fe40008001208 */
[----:B------:R-:W-:Y:S02]  /*12af0*/  USHF.R.U32.HI UR8, URZ, UR17, UR8 ;  /* 0x000000113f087299 */ /* 0x000fe40008011608 */
[----:B------:R-:W-:Y:S02]  /*12b00*/  UIADD3 UR12, -UR12, URZ, URZ ;  /* 0x0000003f0c0c7290 */ /* 0x000fe4000fffe13f */
[----:B------:R-:W-:Y:S01]  /*12b10*/  USHF.R.U64 UR17, UR15, UR21, UR8 ;  /* 0x000000150f117299 */ /* 0x000fe20008001208 */
[----:B------:R-:W-:Y:S01]  /*12b20*/  UMOV UR19, 0x1 ;  /* 0x0000000100137882 */ /* 0x000fe20000000000 */
[----:B------:R-:W-:Y:S01]  /*12b30*/  ULDC UR13, c[0x0][0x144] ;  /* 0x00005100000d7ab9 */ /* 0x000fe20000000800 */
[----:B------:R-:W-:Y:S01]  /*12b40*/  ULDC UR7, c[0x0][0x600] ;  /* 0x0001800000077ab9 */ /* 0x000fe20000000800 */
[----:B------:R-:W-:-:S02]  /*12b50*/  USHF.L.U32 UR24, UR19, UR21, URZ ;  /* 0x0000001513187299 */ /* 0x000fc4000800063f */
[----:B------:R-:W-:Y:S02]  /*12b60*/  USHF.R.U32.HI UR8, URZ, UR21, UR8 ;  /* 0x000000153f087299 */ /* 0x000fe40008011608 */
[----:B------:R-:W-:Y:S02]  /*12b70*/  UIMAD UR21, UR13, UR12, UR6 ;  /* 0x0000000c0d1572a4 */ /* 0x000fe4000f8e0206 */
[----:B------:R-:W-:Y:S02]  /*12b80*/  UIADD3 UR20, UR7, -0x1, URZ ;  /* 0xffffffff07147890 */ /* 0x000fe4000fffe03f */
[----:B------:R-:W-:Y:S01]  /*12b90*/  UIADD3 UR19, -UR14, URZ, URZ ;  /* 0x0000003f0e137290 */ /* 0x000fe2000fffe13f */
[----:B------:R-:W-:Y:S01]  /*12ba0*/  ULDC UR25, c[0x0][0x148] ;  /* 0x0000520000197ab9 */ /* 0x000fe20000000800 */
[----:B------:R-:W-:Y:S01]  /*12bb0*/  ULDC UR22, c[0x0][0x648] ;  /* 0x0001920000167ab9 */ /* 0x000fe20000000800 */
[----:B------:R-:W-:Y:S01]  /*12bc0*/  ULDC UR23, c[0x0][0x638] ;  /* 0x00018e0000177ab9 */ /* 0x000fe20000000800 */
        /* <DEDUP_REMOVED lines=14> */
.L_x_551:
[----:B------:R-:W-:Y:S01]  /*12cb0*/  UISETP.NE.AND UP0, UPT, UR46, URZ, UPT ;  /* 0x0000003f2e00728c */ /* 0x000fe2000bf05270 */
[----:B------:R-:W-:Y:S01]  /*12cc0*/  IMAD.MOV.U32 R0, RZ, RZ, 0x1 ;  /* 0x00000001ff007424 */ /* 0x000fe200078e00ff */
[----:B------:R-:W-:Y:S02]  /*12cd0*/  USHF.R.U64 UR4, UR6, UR22, UR8 ;  /* 0x0000001606047299 */ /* 0x000fe40008001208 */
[----:B------:R-:W-:Y:S02]  /*12ce0*/  ULOP3.LUT UR41, UR15, UR41, URZ, 0xc0, !UPT ;  /* 0x000000290f297292 */ /* 0x000fe4000f8ec03f */
[----:B------:R-:W-:Y:S02]  /*12cf0*/  UIADD3 UR5, -UR4, URZ, URZ ;  /* 0x0000003f04057290 */ /* 0x000fe4000fffe13f */
[----:B------:R-:W-:Y:S02]  /*12d00*/  UIMAD UR41, UR24, UR4, UR41 ;  /* 0x00000004182972a4 */ /* 0x000fe4000f8e0229 */
[----:B------:R-:W-:-:S02]  /*12d10*/  ULOP3.LUT UR16, UR16, UR20, URZ, 0xc0, !UPT ;  /* 0x0000001410107292 */ /* 0x000fc4000f8ec03f */
[----:B------:R-:W-:Y:S02]  /*12d20*/  @UP0 UIMAD UR21, UR25, UR19, UR18 ;  /* 0x00000013191502a4 */ /* 0x000fe4000f8e0212 */
[----:B------:R-:W-:-:S03]  /*12d30*/  UIMAD UR4, UR5, UR23, UR17 ;  /* 0x00000017050472a4 */ /* 0x000fc6000f8e0211 */
[----:B------:R-:W-:Y:S01]  /*12d40*/  ULDC UR5, c[0x0][0x610] ;  /* 0x0001840000057ab9 */ /* 0x000fe20000000800 */
[----:B------:R-:W-:Y:S02]  /*12d50*/  UIMAD UR4, UR4, UR7, UR16 ;  /* 0x00000007040472a4 */ /* 0x000fe4000f8e0210 */
[----:B------:R-:W-:-:S04]  /*12d60*/  UIMAD UR41, UR41, UR5, UR21 ;  /* 0x00000005292972a4 */ /* 0x000fc8000f8e0215 */
[----:B------:R-:W-:Y:S02]  /*12d70*/  USEL UR42, UR4, UR41, !UP0 ;  /* 0x00000029042a7287 */ /* 0x000fe4000c000000 */
[----:B------:R-:W-:-:S12]  /*12d80*/  USEL UR41, UR41, UR4, !UP0 ;  /* 0x0000000429297287 */ /* 0x000fd8000c000000 */
.L_x_549:
[----:B------:R-:W-:-:S13]  /*12d90*/  LOP3.LUT P0, RZ, R0, 0xff, RZ, 0xc0, !PT ;  /* 0x000000ff00ff7812 */ /* 0x000fda000780c0ff */
[----:B------:R-:W-:Y:S05]  /*12da0*/  @P0 BRA `(.L_x_552) ;  /* 0xfffffee4007c0947 */ /* 0x000fea000383ffff */
[----:B------:R-:W-:Y:S05]  /*12db0*/  EXIT ;  /* 0x000000000000794d */ /* 0x000fea0003800000 */
.L_x_7:
[----:B------:R-:W2:Y:S01]  /*12dc0*/  LDL R5, [R1+0x204] ;  /* 0x0002040001057983 */ /* 0x000ea20000100800 */
[----:B------:R-:W-:-:S03]  /*12dd0*/  ULDC.64 UR4, c[0x0][0x650] ;  /* 0x0001940000047ab9 */ /* 0x000fc60000000a00 */
[----:B------:R-:W3:Y:S01]  /*12de0*/  LDL R3, [R1+0x200] ;  /* 0x0002000001037983 */ /* 0x000ee20000100800 */
[----:B------:R-:W-:Y:S01]  /*12df0*/  PRMT R0, RZ, 0x7610, R0 ;  /* 0x00007610ff007816 */ /* 0x000fe20000000000 */
[----:B------:R-:W-:Y:S01]  /*12e00*/  IMAD.MOV.U32 R2, RZ, RZ, -0x1 ;  /* 0xffffffffff027424 */ /* 0x000fe200078e00ff */
[----:B------:R-:W-:Y:S01]  /*12e10*/  MOV R4, 0xffffffff ;  /* 0xffffffff00047802 */ /* 0x000fe20000000f00 */
[----:B------:R-:W-:Y:S01]  /*12e20*/  IMAD.MOV.U32 R11, RZ, RZ, -0x1 ;  /* 0xffffffffff0b7424 */ /* 0x000fe200078e00ff */
[----:B--2---:R-:W-:-:S04]  /*12e30*/  ISETP.GE.U32.AND P0, PT, R5, UR4, PT ;  /* 0x0000000405007c0c */ /* 0x004fc8000bf06070 */
[----:B---3--:R-:W-:-:S13]  /*12e40*/  ISETP.GE.U32.AND.EX P0, PT, R3, UR5, PT, P0 ;  /* 0x0000000503007c0c */ /* 0x008fda000bf06100 */
        /* <DEDUP_REMOVED lines=21> */
.L_x_554:
[----:B------:R-:W-:Y:S01]  /*12fa0*/  USHF.R.U64 UR4, UR14, UR19, UR15 ;  /* 0x000000130e047299 */ /* 0x000fe2000800120f */
[----:B------:R-:W-:Y:S01]  /*12fb0*/  R2UR UR7, R3 ;  /* 0x00000000030772ca */ /* 0x000fe200000e0000 */
[----:B------:R-:W-:Y:S02]  /*12fc0*/  USHF.R.U32.HI UR5, URZ, UR19, UR15 ;  /* 0x000000133f057299 */ /* 0x000fe4000801160f */
[----:B------:R-:W-:Y:S01]  /*12fd0*/  UIADD3 UR13, UP0, URZ, -UR4, URZ ;  /* 0x800000043f0d7290 */ /* 0x000fe2000ff1e03f */
[----:B------:R-:W-:Y:S01]  /*12fe0*/  ULDC.64 UR14, c[0x0][0x620] ;  /* 0x00018800000e7ab9 */ /* 0x000fe20000000a00 */
[----:B------:R-:W-:Y:S02]  /*12ff0*/  UMOV UR6, UR20 ;  /* 0x0000001400067c82 */ /* 0x000fe40008000000 */
[----:B------:R-:W-:Y:S02]  /*13000*/  UIADD3.X UR5, URZ, ~UR5, URZ, UP0, !UPT ;  /* 0x800000053f057290 */ /* 0x000fe400087fe43f */
[----:B------:R-:W-:-:S02]  /*13010*/  UISETP.NE.AND UP1, UPT, UR46, URZ, UPT ;  /* 0x0000003f2e00728c */ /* 0x000fc4000bf25270 */
[----:B------:R-:W-:Y:S02]  /*13020*/  UIMAD UR5, UR5, UR14, URZ ;  /* 0x0000000e050572a4 */ /* 0x000fe4000f8e023f */
[----:B------:R-:W-:Y:S02]  /*13030*/  UIMAD.WIDE.U32 UR6, UR13, UR14, UR6 ;  /* 0x0000000e0d0672a5 */ /* 0x000fe4000f8e0006 */
[----:B------:R-:W-:Y:S01]  /*13040*/  UIMAD UR5, UR13, UR15, UR5 ;  /* 0x0000000f0d0572a4 */ /* 0x000fe2000f8e0205 */
[----:B------:R-:W-:Y:S02]  /*13050*/  ULDC UR14, c[0x0][0x608] ;  /* 0x00018200000e7ab9 */ /* 0x000fe40000000800 */
[----:B------:R-:W-:Y:S01]  /*13060*/  ULDC UR13, c[0x0][0x618] ;  /* 0x00018600000d7ab9 */ /* 0x000fe20000000800 */
[----:B------:R-:W-:Y:S01]  /*13070*/  UIADD3 UR5, UR7, UR5, URZ ;  /* 0x0000000507057290 */ /* 0x000fe2000fffe03f */
[----:B------:R-:W-:Y:S01]  /*13080*/  ULDC UR22, c[0x0][0x658] ;  /* 0x0001960000167ab9 */ /* 0x000fe20000000800 */
[----:B------:R-:W-:-:S02]  /*13090*/  @UP1 UIMAD UR8, UR11, UR12, UR10 ;  /* 0x0000000c0b0812a4 */ /* 0x000fc4000f8e020a */
[----:B------:R-:W-:Y:S02]  /*130a0*/  USHF.R.U64 UR17, UR6, UR13, UR5 ;  /* 0x0000000d06117299 */ /* 0x000fe40008001205 */
[----:B------:R-:W-:Y:S01]  /*130b0*/  USHF.R.U32.HI UR5, URZ, UR13, UR5 ;  /* 0x0000000d3f057299 */ /* 0x000fe20008011605 */
[----:B------:R-:W-:Y:S01]  /*130c0*/  ULDC.64 UR6, c[0x0][0x640] ;  /* 0x0001900000067ab9 */ /* 0x000fe20000000a00 */
[----:B------:R-:W-:Y:S01]  /*130d0*/  UMOV UR10, 0xffffffff ;  /* 0xffffffff000a7882 */ /* 0x000fe20000000000 */
[----:B------:R-:W-:Y:S01]  /*130e0*/  ISETP.NE.U32.AND P0, PT, RZ, UR6, PT ;  /* 0x00000006ff007c0c */ /* 0x000fe2000bf05070 */
[----:B------:R-:W-:Y:S02]  /*130f0*/  USHF.R.U64 UR18, UR17, UR14, UR5 ;  /* 0x0000000e11127299 */ /* 0x000fe40008001205 */
[----:B------:R-:W-:Y:S01]  /*13100*/  USHF.R.U32.HI UR5, URZ, UR14, UR5 ;  /* 0x0000000e3f057299 */ /* 0x000fe20008011605 */
[----:B------:R-:W-:Y:S01]  /*13110*/  ISETP.NE.AND.EX P0, PT, RZ, UR7, PT, P0 ;  /* 0x00000007ff007c0c */ /* 0x000fe2000bf05300 */
[----:B------:R-:W-:-:S02]  /*13120*/  USHF.L.U32 UR11, UR10, UR22, URZ ;  /* 0x000000160a0b7299 */ /* 0x000fc4000800063f */
[----:B------:R-:W-:Y:S01]  /*13130*/  USHF.R.U64 UR19, UR18, UR22, UR5 ;  /* 0x0000001612137299 */ /* 0x000fe20008001205 */
[----:B------:R-:W-:Y:S01]  /*13140*/  ULDC UR20, c[0x0][0x600] ;  /* 0x0001800000147ab9 */ /* 0x000fe20000000800 */
[----:B------:R-:W-:Y:S02]  /*13150*/  USHF.R.U32.HI UR10, URZ, UR22, UR5 ;  /* 0x000000163f0a7299 */ /* 0x000fe40008011605 */
[----:B------:R-:W-:Y:S02]  /*13160*/  UIADD3 UR21, UR20, -0x1, URZ ;  /* 0xffffffff14157890 */ /* 0x000fe4000fffe03f */
[----:B------:R-:W-:Y:S01]  /*13170*/  ULOP3.LUT UR26, URZ, UR11, URZ, 0x33, !UPT ;  /* 0x0000000b3f1a7292 */ /* 0x000fe2000f8e333f */
        /* <DEDUP_REMOVED lines=17> */
.L_x_555:
[----:B------:R-:W-:Y:S01]  /*13290*/  USHF.R.U64 UR6, UR5, UR23, UR10 ;  /* 0x0000001705067299 */ /* 0x000fe2000800120a */
[----:B------:R-:W-:Y:S01]  /*132a0*/  IMAD.MOV.U32 R0, RZ, RZ, 0x1 ;  /* 0x00000001ff007424 */ /* 0x000fe200078e00ff */
[----:B------:R-:W-:Y:S01]  /*132b0*/  USHF.L.U32 UR25, UR25, UR22, URZ ;  /* 0x0000001619197299 */ /* 0x000fe2000800063f */
[----:B------:R-:W-:Y:S01]  /*132c0*/  MOV R11, UR4 ;  /* 0x00000004000b7c02 */ /* 0x000fe20008000f00 */
[----:B------:R-:W-:Y:S02]  /*132d0*/  ULOP3.LUT UR5, UR18, UR26, URZ, 0xc0, !UPT ;  /* 0x0000001a12057292 */ /* 0x000fe4000f8ec03f */
[----:B------:R-:W-:Y:S02]  /*132e0*/  UIADD3 UR7, -UR6, URZ, URZ ;  /* 0x0000003f06077290 */ /* 0x000fe4000fffe13f */
[----:B------:R-:W-:Y:S02]  /*132f0*/  UIMAD UR6, UR25, UR6, UR5 ;  /* 0x00000006190672a4 */ /* 0x000fe4000f8e0205 */
[----:B------:R-:W-:-:S02]  /*13300*/  ULOP3.LUT UR17, UR17, UR21, URZ, 0xc0, !UPT ;  /* 0x0000001511117292 */ /* 0x000fc4000f8ec03f */
[----:B------:R-:W-:Y:S02]  /*13310*/  UIMAD UR5, UR7, UR24, UR19 ;  /* 0x00000018070572a4 */ /* 0x000fe4000f8e0213 */
[----:B------:R-:W-:Y:S01]  /*13320*/  UISETP.NE.AND UP0, UPT, UR46, URZ, UPT ;  /* 0x0000003f2e00728c */ /* 0x000fe2000bf05270 */
[----:B------:R-:W-:Y:S01]  /*13330*/  ULDC UR7, c[0x0][0x610] ;  /* 0x0001840000077ab9 */ /* 0x000fe20000000800 */
[----:B------:R-:W-:Y:S02]  /*13340*/  UIMAD UR5, UR5, UR20, UR17 ;  /* 0x00000014050572a4 */ /* 0x000fe4000f8e0211 */
[----:B------:R-:W-:-:S04]  /*13350*/  UIMAD UR8, UR6, UR7, UR8 ;  /* 0x00000007060872a4 */ /* 0x000fc8000f8e0208 */
[----:B------:R-:W-:Y:S02]  /*13360*/  USEL UR6, UR5, UR8, !UP0 ;  /* 0x0000000805067287 */ /* 0x000fe4000c000000 */
[----:B------:R-:W-:-:S04]  /*13370*/  USEL UR8, UR8, UR5, !UP0 ;  /* 0x0000000508087287 */ /* 0x000fc8000c000000 */
[----:B------:R-:W-:Y:S02]  /*13380*/  IMAD.U32 R2, RZ, RZ, UR6 ;  /* 0x00000006ff027e24 */ /* 0x000fe4000f8e00ff */
[----:B------:R-:W-:-:S07]  /*13390*/  IMAD.U32 R4, RZ, RZ, UR8 ;  /* 0x00000008ff047e24 */ /* 0x000fce000f8e00ff */
.L_x_553:
[----:B------:R-:W-:-:S08]  /*133a0*/  NOP ;  /* 0x0000000000007918 */ /* 0x000fd00000000000 */
[----:B0-----:R-:W0:-:S00]  /*133b0*/  USETMAXREG.DEALLOC.CTAPOOL 0x18 ;  /* 0x00000018000079c8 */ /* 0x001e0000080e0500 */
[----:B------:R-:W-:-:S13]  /*133c0*/  ISETP.NE.AND P0, PT, RZ, UR9, PT ;  /* 0x00000009ff007c0c */ /* 0x000fda000bf05270 */
[----:B------:R-:W-:Y:S05]  /*133d0*/  @P0 EXIT ;  /* 0x000000000000094d */ /* 0x000fea0003800000 */
[----:B0-----:R-:W-:Y:S01]  /*133e0*/  LOP3.LUT P0, RZ, R0, 0xff, RZ, 0xc0, !PT ;  /* 0x000000ff00ff7812 */ /* 0x001fe2000780c0ff */
[----:B------:R-:W-:Y:S01]  /*133f0*/  IMAD.MOV.U32 R0, RZ, RZ, 0x1 ;  /* 0x00000001ff007424 */ /* 0x000fe200078e00ff */
[----:B------:R-:W-:-:S11]  /*13400*/  MOV R6, RZ ;  /* 0x000000ff00067202 */ /* 0x000fd60000000f00 */
[----:B------:R-:W-:Y:S05]  /*13410*/  @!P0 BRA `(.L_x_556) ;  /* 0x0000000c007c8947 */ /* 0x000fea0003800000 */
[----:B------:R-:W0:Y:S01]  /*13420*/  S2UR UR12, SR_CgaCtaId ;  /* 0x00000000000c79c3 */ /* 0x000e220000008800 */
[----:B------:R-:W-:Y:S01]  /*13430*/  ULDC UR4, c[0x0][0x28c] ;  /* 0x0000a30000047ab9 */ /* 0x000fe20000000800 */
[----:B------:R-:W-:Y:S01]  /*13440*/  ULDC UR6, c[0x0][0x658] ;  /* 0x0001960000067ab9 */ /* 0x000fe20000000800 */
[----:B------:R-:W-:Y:S01]  /*13450*/  UMOV UR7, 0xffffffff ;  /* 0xffffffff00077882 */ /* 0x000fe20000000000 */
[----:B------:R-:W-:Y:S01]  /*13460*/  UIADD3 UR10, UR4, 0x3f, URZ ;  /* 0x0000003f040a7890 */ /* 0x000fe2000fffe03f */
[----:B------:R-:W-:Y:S01]  /*13470*/  BSSY B0, `(.L_x_556) ;  /* 0x00000d9000007945 */ /* 0x000fe20003800000 */
[----:B------:R-:W-:Y:S01]  /*13480*/  ULDC UR5, c[0x0][0x600] ;  /* 0x0001800000057ab9 */ /* 0x000fe20000000800 */
[----:B------:R-:W-:Y:S01]  /*13490*/  UMOV UR9, 0x1 ;  /* 0x0000000100097882 */ /* 0x000fe20000000000 */
[----:B------:R-:W-:Y:S01]  /*134a0*/  USHF.L.U32 UR7, UR7, UR6, URZ ;  /* 0x0000000607077299 */ /* 0x000fe2000800063f */
[----:B------:R-:W-:Y:S01]  /*134b0*/  IMAD.MOV.U32 R10, RZ, RZ, 0x1 ;  /* 0x00000001ff0a7424 */ /* 0x000fe200078e00ff */
[----:B------:R-:W-:Y:S01]  /*134c0*/  UIADD3 UR4, UR5, -0x1, URZ ;  /* 0xffffffff05047890 */ /* 0x000fe2000fffe03f */
[----:B------:R-:W-:Y:S01]  /*134d0*/  IMAD.MOV.U32 R0, RZ, RZ, 0x1 ;  /* 0x00000001ff007424 */ /* 0x000fe200078e00ff */
[----:B------:R-:W-:Y:S01]  /*134e0*/  ULDC UR8, c[0x0][0xc] ;  /* 0x0000030000087ab9 */ /* 0x000fe20000000800 */
[----:B------:R-:W-:Y:S01]  /*134f0*/  USHF.L.U32 UR5, UR9, UR6, URZ ;  /* 0x0000000609057299 */ /* 0x000fe2000800063f */
[----:B------:R-:W-:Y:S01]  /*13500*/  MOV R6, RZ ;  /* 0x000000ff00067202 */ /* 0x000fe20000000f00 */
[----:B------:R-:W-:Y:S01]  /*13510*/  USHF.R.S32.HI UR11, URZ, 0x1f, UR10 ;  /* 0x0000001f3f0b7899 */ /* 0x000fe2000801140a */
[----:B------:R-:W-:Y:S01]  /*13520*/  ULDC UR9, c[0x0][0x10] ;  /* 0x0000040000097ab9 */ /* 0x000fe20000000800 */
[----:B------:R-:W-:-:S02]  /*13530*/  ULOP3.LUT UR6, URZ, UR7, URZ, 0x33, !UPT ;  /* 0x000000073f067292 */ /* 0x000fc4000f8e333f */
[----:B------:R-:W-:Y:S02]  /*13540*/  UIMAD.WIDE.U32 UR8, UR8, UR9, URZ ;  /* 0x00000009080872a5 */ /* 0x000fe4000f8e003f */
[----:B------:R-:W-:Y:S01]  /*13550*/  ULEA.HI UR11, UR11, UR10, URZ, 0x6 ;  /* 0x0000000a0b0b7291 */ /* 0x000fe2000f8f303f */
[----:B0-----:R-:W-:Y:S01]  /*13560*/  IMAD.U32 R7, RZ, RZ, UR12 ;  /* 0x0000000cff077e24 */ /* 0x001fe2000f8e00ff */
[----:B------:R-:W-:Y:S01]  /*13570*/  ULDC UR7, c[0x0][0x14] ;  /* 0x0000050000077ab9 */ /* 0x000fe20000000800 */
[----:B------:R-:W-:Y:S02]  /*13580*/  ULOP3.LUT UR26, UR40, 0x2, URZ, 0xfc, !UPT ;  /* 0x00000002281a7892 */ /* 0x000fe4000f8efc3f */
[----:B------:R-:W-:Y:S01]  /*13590*/  UIMAD.WIDE.U32 UR22, UR8, UR7, URZ ;  /* 0x00000007081672a5 */ /* 0x000fe2000f8e003f */
[----:B------:R-:W-:Y:S01]  /*135a0*/  LEA R8, R7, 0x180, 0xd ;  /* 0x0000018007087811 */ /* 0x000fe200078e68ff */
[----:B------:R-:W-:Y:S02]  /*135b0*/  UIMAD UR13, UR9, UR7, URZ ;  /* 0x00000007090d72a4 */ /* 0x000fe4000f8e023f */
[----:B------:R-:W-:-:S02]  /*135c0*/  USHF.R.S32.HI UR7, URZ, 0x6, UR11 ;  /* 0x000000063f077899 */ /* 0x000fc4000801140b */
[----:B------:R-:W-:Y:S02]  /*135d0*/  UIADD3 UR13, UR23, UR13, URZ ;  /* 0x0000000d170d7290 */ /* 0x000fe4000fffe03f */
[----:B------:R-:W-:Y:S01]  /*135e0*/  UIADD3 UR27, UR7, 0x1, URZ ;  /* 0x00000001071b7890 */ /* 0x000fe2000fffe03f */
[----:B------:R-:W-:-:S11]  /*135f0*/  ULDC.64 UR24, c[0x0][0x198] ;  /* 0x0000660000187ab9 */ /* 0x000fd60000000a00 */
.L_x_567:
[----:B------:R-:W-:-:S03]  /*13600*/  UMOV UR8, 0xffffffff ;  /* 0xffffffff00087882 */ /* 0x000fc60000000000 */
[----:B------:R-:W-:Y:S05]  /*13610*/  BRA.DIV UR8, `(.L_x_557) ;  /* 0x0000001208547947 */ /* 0x000fea000b800000 */
[----:B------:R-:W-:-:S13]  /*13620*/  ELECT P6, URZ, PT ;  /* 0x00000000003f782f */ /* 0x000fda00038c0000 */
.L_x_581:
[----:B------:R-:W0:Y:S01]  /*13630*/  LDC R3, c[0x0][0x28c] ;  /* 0x0000a300ff037b82 */ /* 0x000e220000000800 */
[----:B------:R-:W-:Y:S01]  /*13640*/  BSSY B1, `(.L_x_558) ;  /* 0x000003c000017945 */ /* 0x000fe20003800000 */
[----:B0-----:R-:W-:-:S13]  /*13650*/  ISETP.LT.OR P6, PT, R3, 0x1, !P6 ;  /* 0x000000010300780c */ /* 0x001fda00077c1670 */
[----:B------:R-:W-:Y:S05]  /*13660*/  @P6 BRA `(.L_x_559) ;  /* 0x0000000000e46947 */ /* 0x000fea0003800000 */
[----:B------:R-:W-:Y:S01]  /*13670*/  IMAD R4, R4, 0x2, R7 ;  /* 0x0000000204047824 */ /* 0x000fe200078e0207 */
[----:B------:R-:W-:Y:S01]  /*13680*/  MOV R14, RZ ;  /* 0x000000ff000e7202 */ /* 0x000fe20000000f00 */
[----:B------:R-:W-:Y:S02]  /*13690*/  IMAD.SHL.U32 R2, R2, 0x100, RZ ;  /* 0x0000010002027824 */ /* 0x000fe400078e00ff */
[----:B------:R-:W-:Y:S02]  /*136a0*/  IMAD.SHL.U32 R4, R4, 0x80, RZ ;  /* 0x0000008004047824 */ /* 0x000fe400078e00ff */
[----:B------:R-:W-:Y:S02]  /*136b0*/  IMAD.U32 R13, RZ, RZ, UR27 ;  /* 0x0000001bff0d7e24 */ /* 0x000fe4000f8e00ff */
[----:B------:R-:W-:Y:S02]  /*136c0*/  IMAD.MOV.U32 R3, RZ, RZ, R0 ;  /* 0x000000ffff037224 */ /* 0x000fe400078e0000 */
[----:B------:R-:W-:-:S07]  /*136d0*/  IMAD.MOV.U32 R5, RZ, RZ, R6 ;  /* 0x000000ffff057224 */ /* 0x000fce00078e0006 */
.L_x_562:
[----:B------:R-:W0:Y:S01]  /*136e0*/  S2UR UR8, SR_CgaCtaId ;  /* 0x00000000000879c3 */ /* 0x000e220000008800 */
[----:B------:R-:W-:Y:S01]  /*136f0*/  MOV R12, 0x400 ;  /* 0x00000400000c7802 */ /* 0x000fe20000000f00 */
[----:B------:R-:W1:Y:S01]  /*13700*/  S2R R15, SR_TID.X ;  /* 0x00000000000f7919 */ /* 0x000e620000002100 */
[----:B------:R-:W-:Y:S02]  /*13710*/  SHF.L.U32 R9, R3, 0x1f, RZ ;  /* 0x0000001f03097819 */ /* 0x000fe400000006ff */
[----:B0-----:R-:W-:-:S04]  /*13720*/  MOV R7, UR8 ;  /* 0x0000000800077c02 */ /* 0x001fc80008000f00 */
[----:B------:R-:W-:-:S05]  /*13730*/  LEA R16, R7, R12, 0x18 ;  /* 0x0000000c07107211 */ /* 0x000fca00078ec0ff */
[----:B------:R-:W-:Y:S01]  /*13740*/  IMAD R12, R5, 0x8, R16 ;  /* 0x00000008050c7824 */ /* 0x000fe200078e0210 */
[----:B-1----:R-:W-:-:S03]  /*13750*/  LOP3.LUT P1, RZ, R15, 0x7f, RZ, 0xc0, !PT ;  /* 0x0000007f0fff7812 */ /* 0x002fc6000782c0ff */
[----:B------:R-:W0:Y:S02]  /*13760*/  SYNCS.PHASECHK.TRANS64.TRYWAIT P0, [R12+URZ+0x38], R9 ;  /* 0x000038090c0075a7 */ /* 0x000e24000800017f */
[----:B0-----:R-:W-:Y:S08]  /*13770*/  @!P0 BRA `(.L_x_560) ;  /* 0x00000010001c8947 */ /* 0x001ff00003800000 */
.L_x_582:
[----:B0-----:R-:W0:Y:S01]  /*13780*/  @!P1 LDC R9, c[0x0][0x500] ;  /* 0x00014000ff099b82 */ /* 0x001e220000000800 */
[----:B------:R-:W-:-:S04]  /*13790*/  UPRMT UR8, UR26, 0x9910, URZ ;  /* 0x000099101a087896 */ /* 0x000fc8000800003f */
[----:B------:R-:W-:-:S06]  /*137a0*/  UISETP.NE.AND UP0, UPT, UR8, 0x2, UPT ;  /* 0x000000020800788c */ /* 0x000fcc000bf05270 */
[----:B------:R-:W-:Y:S01]  /*137b0*/  PLOP3.LUT P0, PT, PT, PT, UP0, 0x80, 0x0 ;  /* 0x000000000000781c */ /* 0x000fe20003f0f008 */
[----:B0-----:R0:W-:-:S12]  /*137c0*/  @!P1 SYNCS.ARRIVE.TRANS64 RZ, [R12+URZ], R9 ;  /* 0x000000090cff99a7 */ /* 0x0011d8000800003f */
[----:B------:R-:W-:Y:S05]  /*137d0*/  @P0 BRA `(.L_x_561) ;  /* 0x0000000000040947 */ /* 0x000fea0003800000 */
[----:B------:R-:W-:Y:S01]  /*137e0*/  BPT.TRAP 0x1 ;  /* 0x000000040000795c */ /* 0x000fe20000300000 */
.L_x_561:
[C---:B0-----:R-:W-:Y:S01]  /*137f0*/  IMAD R9, R5.reuse, 0x4000, R8 ;  /* 0x0000400005097824 */ /* 0x041fe200078e0208 */
[----:B------:R-:W-:Y:S01]  /*13800*/  R2UR UR15, R16 ;  /* 0x00000000100f72ca */ /* 0x000fe200000e0000 */
[----:B------:R-:W-:Y:S01]  /*13810*/  IMAD R16, R5, 0x4000, R16 ;  /* 0x0000400005107824 */ /* 0x000fe200078e0210 */
[----:B------:R-:W-:Y:S01]  /*13820*/  R2UR UR19, R4 ;  /* 0x00000000041372ca */ /* 0x000fe200000e0000 */
[----:B------:R-:W-:Y:S01]  /*13830*/  VIADD R13, R13, 0xffffffff ;  /* 0xffffffff0d0d7836 */ /* 0x000fe20000000000 */
[----:B------:R-:W-:Y:S01]  /*13840*/  R2UR UR8, R9 ;  /* 0x00000000090872ca */ /* 0x000fe200000e0000 */
[----:B------:R-:W-:Y:S01]  /*13850*/  UIADD3 UR14, UP0, UR24, 0xf0, URZ ;  /* 0x000000f0180e7890 */ /* 0x000fe2000ff1e03f */
[----:B------:R-:W-:Y:S01]  /*13860*/  R2UR UR11, R16 ;  /* 0x00000000100b72ca */ /* 0x000fe200000e0000 */
[----:B------:R-:W-:Y:S01]  /*13870*/  UIADD3 UR28, UP1, UR24, 0x1f0, URZ ;  /* 0x000001f0181c7890 */ /* 0x000fe2000ff3e03f */
[----:B------:R-:W-:Y:S01]  /*13880*/  R2UR UR9, R12 ;  /* 0x000000000c0972ca */ /* 0x000fe200000e0000 */
[----:B------:R-:W-:Y:S01]  /*13890*/  UMOV UR21, 0x30000 ;  /* 0x0003000000157882 */ /* 0x000fe20000000000 */
[----:B------:R-:W-:Y:S01]  /*138a0*/  R2UR UR10, R14 ;  /* 0x000000000e0a72ca */ /* 0x000fe200000e0000 */
[----:B------:R-:W-:Y:S01]  /*138b0*/  UIADD3.X UR29, URZ, UR25, URZ, UP1, !UPT ;  /* 0x000000193f1d7290 */ /* 0x000fe20008ffe43f */
[----:B------:R-:W-:Y:S01]  /*138c0*/  R2UR UR12, R11 ;  /* 0x000000000b0c72ca */ /* 0x000fe200000e0000 */
[----:B------:R-:W-:Y:S01]  /*138d0*/  UMOV UR16, 0x0 ;  /* 0x0000000000107882 */ /* 0x000fe20000000000 */
[----:B------:R-:W-:Y:S01]  /*138e0*/  R2UR UR20, R2 ;  /* 0x00000000021472ca */ /* 0x000fe200000e0000 */
[----:B------:R-:W-:Y:S01]  /*138f0*/  UMOV UR17, 0x10000000 ;  /* 0x1000000000117882 */ /* 0x000fe20000000000 */
[----:B------:R-:W-:Y:S01]  /*13900*/  ISETP.GT.AND P1, PT, R13, 0x1, PT ;  /* 0x000000010d00780c */ /* 0x000fe20003f24270 */
[----:B------:R-:W-:Y:S01]  /*13910*/  UIADD3 UR8, UR15, UR8, URZ ;  /* 0x000000080f087290 */ /* 0x000fe2000fffe03f */
[----:B------:R-:W-:Y:S01]  /*13920*/  IADD3 R5, R5, 0x1, RZ ;  /* 0x0000000105057810 */ /* 0x000fe20007ffe0ff */
[----:B------:R-:W-:Y:S01]  /*13930*/  UIADD3.X UR15, URZ, UR25, URZ, UP0, !UPT ;  /* 0x000000193f0f7290 */ /* 0x000fe200087fe43f */
[----:B------:R-:W-:Y:S01]  /*13940*/  VIADD R14, R14, 0x40 ;  /* 0x000000400e0e7836 */ /* 0x000fe20000000000 */
[----:B------:R-:W-:Y:S01]  /*13950*/  UIADD3 UR18, UR11, 0x1c180, URZ ;  /* 0x0001c1800b127890 */ /* 0x000fe2000fffe03f */
[----:B------:R-:W-:-:S02]  /*13960*/  ISETP.NE.AND P0, PT, R5, 0x7, PT ;  /* 0x000000070500780c */ /* 0x000fc40003f05270 */
[----:B------:R-:W-:Y:S02]  /*13970*/  UMOV UR11, UR19 ;  /* 0x00000013000b7c82 */ /* 0x000fe40008000000 */
[----:B------:R-:W-:Y:S02]  /*13980*/  SEL R12, RZ, 0x1, P0 ;  /* 0x00000001ff0c7807 */ /* 0x000fe40000000000 */
[----:B------:R0:W-:Y:S01]  /*13990*/  UTMALDG.3D.MULTICAST [UR8], [UR14], UR21, desc[UR16] ;  /* 0x000010080e0073b4 */ /* 0x0001e20008011815 */
[----:B------:R-:W-:Y:S02]  /*139a0*/  SEL R5, R5, RZ, P0 ;  /* 0x000000ff05057207 */ /* 0x000fe40000000000 */
[----:B------:R-:W-:Y:S01]  /*139b0*/  LOP3.LUT R3, R3, R12, RZ, 0x3c, !PT ;  /* 0x0000000c03037212 */ /* 0x000fe200078e3cff */
[----:B0-----:R-:W-:Y:S01]  /*139c0*/  UMOV UR8, UR18 ;  /* 0x0000001200087c82 */ /* 0x001fe20008000000 */
[----:B------:R-:W-:Y:S02]  /*139d0*/  UMOV UR11, UR20 ;  /* 0x00000014000b7c82 */ /* 0x000fe40008000000 */
[----:B------:R0:W-:Y:S02]  /*139e0*/  UTMALDG.3D [UR8], [UR28], desc[UR16] ;  /* 0x000010081c0075b4 */ /* 0x0001e40008011000 */
[----:B0-----:R-:W-:Y:S05]  /*139f0*/  @P1 BRA `(.L_x_562) ;  /* 0xfffffffc00381947 */ /* 0x001fea000383ffff */
.L_x_559:
[----:B------:R-:W-:Y:S05]  /*13a00*/  BSYNC B1 ;  /* 0x0000000000017941 */ /* 0x000fea0003800000 */
.L_x_558:
[----:B------:R-:W2:Y:S01]  /*13a10*/  LDL.LU R16, [R1+0x200] ;  /* 0x0002000001107983 */ /* 0x000ea20000300800 */
[----:B------:R-:W-:Y:S01]  /*13a20*/  LOP3.LUT P1, RZ, R10, 0xff, RZ, 0xc0, !PT ;  /* 0x000000ff0aff7812 */ /* 0x000fe2000782c0ff */
[----:B------:R-:W-:Y:S01]  /*13a30*/  VIADD R6, R6, UR7 ;  /* 0x0000000706067c36 */ /* 0x000fe20008000000 */
[----:B------:R-:W-:Y:S01]  /*13a40*/  ULDC.64 UR8, c[0x0][0x650] ;  /* 0x0001940000087ab9 */ /* 0x000fe20000000a00 */
[----:B------:R-:W3:Y:S01]  /*13a50*/  LDL.LU R15, [R1+0x204] ;  /* 0x00020400010f7983 */ /* 0x000ee20000300800 */
[----:B------:R-:W-:Y:S01]  /*13a60*/  UISETP.GE.U32.AND UP0, UPT, UR7, 0x7, UPT ;  /* 0x000000070700788c */ /* 0x000fe2000bf06070 */
[C---:B------:R-:W-:Y:S01]  /*13a70*/  IMAD.WIDE.U32 R2, R6.reuse, 0x24924925, RZ ;  /* 0x2492492506027825 */ /* 0x040fe200078e00ff */
[C---:B------:R-:W-:Y:S01]  /*13a80*/  ISETP.GT.U32.AND P0, PT, R6.reuse, 0x6, PT ;  /* 0x000000060600780c */ /* 0x040fe20003f04070 */
[----:B------:R-:W-:Y:S01]  /*13a90*/  BSSY B1, `(.L_x_563) ;  /* 0x0000074000017945 */ /* 0x000fe20003800000 */
[----:B------:R-:W-:Y:S02]  /*13aa0*/  MOV R11, 0xffffffff ;  /* 0xffffffff000b7802 */ /* 0x000fe40000000f00 */
[----:B------:R-:W-:-:S02]  /*13ab0*/  IADD3 R2, R6, -R3, RZ ;  /* 0x8000000306027210 */ /* 0x000fc40007ffe0ff */
[----:B------:R-:W-:Y:S01]  /*13ac0*/  PRMT R10, RZ, 0x7610, R10 ;  /* 0x00007610ff0a7816 */ /* 0x000fe2000000000a */
[----:B------:R-:W0:Y:S01]  /*13ad0*/  @P1 S2R R7, SR_CgaCtaId ;  /* 0x0000000000071919 */ /* 0x000e220000008800 */
[----:B------:R-:W-:Y:S01]  /*13ae0*/  LEA.HI R2, R2, R3, RZ, 0x1f ;  /* 0x0000000302027211 */ /* 0x000fe200078ff8ff */
[----:B------:R-:W-:Y:S01]  /*13af0*/  IMAD.U32 R3, RZ, RZ, UR7 ;  /* 0x00000007ff037e24 */ /* 0x000fe2000f8e00ff */
[----:B------:R-:W-:-:S04]  /*13b00*/  @P1 MOV R4, 0x400 ;  /* 0x0000040000041802 */ /* 0x000fc80000000f00 */
[----:B------:R-:W-:-:S04]  /*13b10*/  ISETP.LT.U32.AND P0, PT, R3, 0x7, P0 ;  /* 0x000000070300780c */ /* 0x000fc80000701070 */
[----:B------:R-:W-:-:S04]  /*13b20*/  SEL R3, RZ, 0x1, !P0 ;  /* 0x00000001ff037807 */ /* 0x000fc80004000000 */
[----:B------:R-:W-:Y:S02]  /*13b30*/  LOP3.LUT R0, R0, R3, RZ, 0x3c, !PT ;  /* 0x0000000300007212 */ /* 0x000fe400078e3cff */
[----:B------:R-:W-:Y:S01]  /*13b40*/  SHF.R.U32.HI R3, RZ, 0x2, R2 ;  /* 0x00000002ff037819 */ /* 0x000fe20000011602 */
[----:B------:R-:W-:-:S04]  /*13b50*/  IMAD.MOV.U32 R2, RZ, RZ, -0x1 ;  /* 0xffffffffff027424 */ /* 0x000fc800078e00ff */
[----:B------:R-:W-:Y:S01]  /*13b60*/  IMAD R6, R3, -0x7, R6 ;  /* 0xfffffff903067824 */ /* 0x000fe200078e0206 */
[----:B0-----:R-:W-:-:S04]  /*13b70*/  @P1 LEA R4, R7, R4, 0x18 ;  /* 0x0000000407041211 */ /* 0x001fc800078ec0ff */
[----:B------:R0:W-:Y:S01]  /*13b80*/  @P1 SYNCS.ARRIVE.TRANS64.A1T0 RZ, [R4+URZ+0x88], RZ ;  /* 0x000088ff04ff19a7 */ /* 0x0001e2000810003f */
[----:B------:R-:W-:Y:S01]  /*13b90*/  PLOP3.LUT P1, PT, PT, PT, UP0, 0x80, 0x0 ;  /* 0x000000000000781c */ /* 0x000fe20003f2f008 */
[----:B0-----:R-:W-:-:S12]  /*13ba0*/  IMAD.MOV.U32 R4, RZ, RZ, -0x1 ;  /* 0xffffffffff047424 */ /* 0x001fd800078e00ff */
[--C-:B------:R-:W-:Y:S02]  /*13bb0*/  @P1 LOP3.LUT R0, R0, 0x1, R3.reuse, 0x78, !PT ;  /* 0x0000000100001812 */ /* 0x100fe400078e7803 */
[----:B------:R-:W-:Y:S02]  /*13bc0*/  PRMT R3, RZ, 0x7610, R3 ;  /* 0x00007610ff037816 */ /* 0x000fe40000000003 */
[----:B---3--:R-:W-:-:S04]  /*13bd0*/  IADD3 R15, P0, R15, UR22, RZ ;  /* 0x000000160f0f7c10 */ /* 0x008fc8000ff1e0ff */
[----:B--2---:R-:W-:Y:S01]  /*13be0*/  IADD3.X R16, R16, UR13, RZ, P0, !PT ;  /* 0x0000000d10107c10 */ /* 0x004fe200087fe4ff */
[----:B------:R0:W-:Y:S01]  /*13bf0*/  STL [R1+0x204], R15 ;  /* 0x0002040f01007387 */ /* 0x0001e20000100800 */
[----:B------:R-:W-:-:S03]  /*13c00*/  ISETP.GE.U32.AND P0, PT, R15, UR8, PT ;  /* 0x000000080f007c0c */ /* 0x000fc6000bf06070 */
[----:B------:R0:W-:Y:S01]  /*13c10*/  STL [R1+0x200], R16 ;  /* 0x0002001001007387 */ /* 0x0001e20000100800 */
[----:B------:R-:W-:-:S13]  /*13c20*/  ISETP.GE.U32.AND.EX P0, PT, R16, UR9, PT, P0 ;  /* 0x0000000910007c0c */ /* 0x000fda000bf06100 */
[----:B0-----:R-:W-:Y:S05]  /*13c30*/  @P0 BRA `(.L_x_564) ;  /* 0x0000000400640947 */ /* 0x001fea0003800000 */
[----:B------:R-:W0:Y:S01]  /*13c40*/  S2R R9, SR_CTAID.X ;  /* 0x0000000000097919 */ /* 0x000e220000002500 */
[----:B------:R-:W-:Y:S01]  /*13c50*/  ULDC UR8, c[0x0][0x150] ;  /* 0x0000540000087ab9 */ /* 0x000fe20000000800 */
[----:B------:R-:W1:Y:S01]  /*13c60*/  LDC R4, c[0x0][0x144] ;  /* 0x00005100ff047b82 */ /* 0x000e620000000800 */
[----:B------:R-:W-:Y:S01]  /*13c70*/  UISETP.NE.AND UP0, UPT, UR46, URZ, UPT ;  /* 0x0000003f2e00728c */ /* 0x000fe2000bf05270 */
[----:B------:R-:W2:Y:S01]  /*13c80*/  S2R R5, SR_CTAID.Y ;  /* 0x0000000000057919 */ /* 0x000ea20000002600 */
[----:B------:R-:W-:-:S04]  /*13c90*/  ULDC UR11, c[0x0][0x630] ;  /* 0x00018c00000b7ab9 */ /* 0x000fc80000000800 */
[----:B------:R-:W-:Y:S01]  /*13ca0*/  PLOP3.LUT P0, PT, PT, PT, UP0, 0x80, 0x0 ;  /* 0x000000000000781c */ /* 0x000fe20003f0f008 */
[----:B------:R-:W3:Y:S01]  /*13cb0*/  LDC R12, c[0x0][0x148] ;  /* 0x00005200ff0c7b82 */ /* 0x000ee20000000800 */
[----:B0-----:R-:W-:Y:S02]  /*13cc0*/  I2FP.F32.U32 R2, R9 ;  /* 0x0000000900027245 */ /* 0x001fe40000201000 */
[----:B--2---:R-:W-:-:S03]  /*13cd0*/  I2FP.F32.U32 R3, R5 ;  /* 0x0000000500037245 */ /* 0x004fc60000201000 */
[----:B------:R-:W-:Y:S01]  /*13ce0*/  FMUL R2, R2, UR8 ;  /* 0x0000000802027c20 */ /* 0x000fe20008400000 */
[----:B------:R-:W-:Y:S02]  /*13cf0*/  ULDC UR8, c[0x0][0x154] ;  /* 0x0000550000087ab9 */ /* 0x000fe40000000800 */
[----:B------:R-:W-:Y:S01]  /*13d00*/  FMUL R11, R3, UR8 ;  /* 0x00000008030b7c20 */ /* 0x000fe20008400000 */
[----:B------:R-:W-:Y:S02]  /*13d10*/  ULDC.64 UR8, c[0x0][0x628] ;  /* 0x00018a0000087ab9 */ /* 0x000fe40000000a00 */
[----:B------:R-:W0:Y:S08]  /*13d20*/  F2I.U32.TRUNC.NTZ R2, R2 ;  /* 0x0000000200027305 */ /* 0x000e30000020f000 */
[----:B------:R-:W2:Y:S01]  /*13d30*/  F2I.U32.TRUNC.NTZ R11, R11 ;  /* 0x0000000b000b7305 */ /* 0x000ea2000020f000 */
[----:B0-----:R-:W-:-:S02]  /*13d40*/  IMAD.MOV R3, RZ, RZ, -R2 ;  /* 0x000000ffff037224 */ /* 0x001fc400078e0a02 */
[----:B------:R-:W-:Y:S02]  /*13d50*/  IMAD.MOV.U32 R2, RZ, RZ, R15 ;  /* 0x000000ffff027224 */ /* 0x000fe400078e000f */
[----:B-1----:R-:W-:Y:S02]  /*13d60*/  IMAD R9, R4, R3, R9 ;  /* 0x0000000304097224 */ /* 0x002fe400078e0209 */
[----:B--2---:R-:W-:-:S04]  /*13d70*/  IMAD.MOV R3, RZ, RZ, -R11 ;  /* 0x000000ffff037224 */ /* 0x004fc800078e0a0b */
[----:B---3--:R-:W-:Y:S01]  /*13d80*/  @P0 IMAD R9, R12, R3, R5 ;  /* 0x000000030c090224 */ /* 0x008fe200078e0205 */
[----:B------:R-:W-:Y:S02]  /*13d90*/  ISETP.NE.U32.AND P0, PT, RZ, UR8, PT ;  /* 0x00000008ff007c0c */ /* 0x000fe4000bf05070 */
[----:B------:R-:W-:Y:S02]  /*13da0*/  MOV R3, R16 ;  /* 0x0000001000037202 */ /* 0x000fe40000000f00 */
[----:B------:R-:W-:-:S13]  /*13db0*/  ISETP.NE.AND.EX P0, PT, RZ, UR9, PT, P0 ;  /* 0x00000009ff007c0c */ /* 0x000fda000bf05300 */
[----:B------:R-:W-:Y:S05]  /*13dc0*/  @!P0 BRA `(.L_x_565) ;  /* 0x0000000000288947 */ /* 0x000fea0003800000 */
[----:B------:R-:W-:Y:S02]  /*13dd0*/  ULDC UR10, c[0x0][0x634] ;  /* 0x00018d00000a7ab9 */ /* 0x000fe40000000800 */
[----:B------:R-:W-:-:S05]  /*13de0*/  IADD3 R3, P0, R15, UR10, RZ ;  /* 0x0000000a0f037c10 */ /* 0x000fca000ff1e0ff */
[----:B------:R-:W-:-:S04]  /*13df0*/  IMAD.X R11, RZ, RZ, R16, P0 ;  /* 0x000000ffff0b7224 */ /* 0x000fc800000e0610 */
[----:B------:R-:W-:-:S04]  /*13e00*/  IMAD.WIDE.U32 R4, R11, UR8, RZ ;  /* 0x000000080b047c25 */ /* 0x000fc8000f8e00ff */
[----:B------:R-:W-:-:S04]  /*13e10*/  IMAD.WIDE.U32 R4, P0, R3, UR9, R4 ;  /* 0x0000000903047c25 */ /* 0x000fc8000f800004 */
[----:B------:R-:W-:-:S04]  /*13e20*/  IMAD.WIDE.U32 R2, R3, UR8, RZ ;  /* 0x0000000803027c25 */ /* 0x000fc8000f8e00ff */
[----:B------:R-:W-:Y:S01]  /*13e30*/  IMAD.MOV.U32 R2, RZ, RZ, R5 ;  /* 0x000000ffff027224 */ /* 0x000fe200078e0005 */
[----:B------:R-:W-:Y:S01]  /*13e40*/  IADD3 RZ, P1, R3, R4, RZ ;  /* 0x0000000403ff7210 */ /* 0x000fe20007f3e0ff */
[----:B------:R-:W-:-:S04]  /*13e50*/  IMAD.X R3, RZ, RZ, RZ, P0 ;  /* 0x000000ffff037224 */ /* 0x000fc800000e06ff */
[----:B------:R-:W-:-:S08]  /*13e60*/  IMAD.WIDE.U32.X R2, R11, UR9, R2, P1 ;  /* 0x000000090b027c25 */ /* 0x000fd000088e0402 */
.L_x_565:
[--C-:B------:R-:W-:Y:S01]  /*13e70*/  SHF.R.U64 R11, R2, UR11, R3.reuse ;  /* 0x0000000b020b7c19 */ /* 0x100fe20008001203 */
[----:B------:R-:W-:Y:S01]  /*13e80*/  ULDC.64 UR8, c[0x0][0x620] ;  /* 0x0001880000087ab9 */ /* 0x000fe20000000a00 */
[----:B------:R-:W-:Y:S01]  /*13e90*/  SHF.R.U32.HI R2, RZ, UR11, R3 ;  /* 0x0000000bff027c19 */ /* 0x000fe20008011603 */
[----:B------:R-:W-:Y:S01]  /*13ea0*/  IMAD.MOV.U32 R3, RZ, RZ, R16 ;  /* 0x000000ffff037224 */ /* 0x000fe200078e0010 */
[----:B------:R-:W-:Y:S01]  /*13eb0*/  IADD3 R13, P0, RZ, -R11, RZ ;  /* 0x8000000bff0d7210 */ /* 0x000fe20007f1e0ff */
[----:B------:R-:W-:-:S03]  /*13ec0*/  ULDC.64 UR10, c[0x0][0x640] ;  /* 0x00019000000a7ab9 */ /* 0x000fc60000000a00 */
[----:B------:R-:W-:Y:S02]  /*13ed0*/  IADD3.X R2, RZ, ~R2, RZ, P0, !PT ;  /* 0x80000002ff027210 */ /* 0x000fe400007fe4ff */
[----:B------:R-:W-:-:S03]  /*13ee0*/  ISETP.NE.U32.AND P0, PT, RZ, UR10, PT ;  /* 0x0000000aff007c0c */ /* 0x000fc6000bf05070 */
[----:B------:R-:W-:Y:S01]  /*13ef0*/  IMAD R2, R2, UR8, RZ ;  /* 0x0000000802027c24 */ /* 0x000fe2000f8e02ff */
[----:B------:R-:W-:-:S03]  /*13f00*/  ISETP.NE.AND.EX P0, PT, RZ, UR11, PT, P0 ;  /* 0x0000000bff007c0c */ /* 0x000fc6000bf05300 */
[----:B------:R-:W-:Y:S02]  /*13f10*/  IMAD R5, R13, UR9, R2 ;  /* 0x000000090d057c24 */ /* 0x000fe4000f8e0202 */
[----:B------:R-:W-:-:S04]  /*13f20*/  IMAD.MOV.U32 R2, RZ, RZ, R15 ;  /* 0x000000ffff027224 */ /* 0x000fc800078e000f */
[----:B------:R-:W-:Y:S01]  /*13f30*/  IMAD.WIDE.U32 R2, R13, UR8, R2 ;  /* 0x000000080d027c25 */ /* 0x000fe2000f8e0002 */
[----:B------:R-:W-:-:S03]  /*13f40*/  ULDC UR8, c[0x0][0x618] ;  /* 0x0001860000087ab9 */ /* 0x000fc60000000800 */
[----:B------:R-:W-:-:S05]  /*13f50*/  IMAD.IADD R3, R3, 0x1, R5 ;  /* 0x0000000103037824 */ /* 0x000fca00078e0205 */
[--C-:B------:R-:W-:Y:S02]  /*13f60*/  SHF.R.U64 R12, R2, UR8, R3.reuse ;  /* 0x00000008020c7c19 */ /* 0x100fe40008001203 */
[----:B------:R-:W-:Y:S01]  /*13f70*/  SHF.R.U32.HI R3, RZ, UR8, R3 ;  /* 0x00000008ff037c19 */ /* 0x000fe20008011603 */
[----:B------:R-:W-:-:S03]  /*13f80*/  ULDC UR8, c[0x0][0x608] ;  /* 0x0001820000087ab9 */ /* 0x000fc60000000800 */
[--C-:B------:R-:W-:Y:S02]  /*13f90*/  SHF.R.U32.HI R2, RZ, UR8, R3.reuse ;  /* 0x00000008ff027c19 */ /* 0x100fe40008011603 */
[----:B------:R-:W-:Y:S01]  /*13fa0*/  SHF.R.U64 R13, R12, UR8, R3 ;  /* 0x000000080c0d7c19 */ /* 0x000fe20008001203 */
[----:B------:R-:W-:Y:S02]  /*13fb0*/  ULDC UR8, c[0x0][0x658] ;  /* 0x0001960000087ab9 */ /* 0x000fe40000000800 */
[--C-:B------:R-:W-:Y:S02]  /*13fc0*/  SHF.R.U32.HI R15, RZ, UR8, R2.reuse ;  /* 0x00000008ff0f7c19 */ /* 0x100fe40008011602 */
[----:B------:R-:W-:-:S03]  /*13fd0*/  SHF.R.U64 R14, R13, UR8, R2 ;  /* 0x000000080d0e7c19 */ /* 0x000fc60008001202 */
[----:B------:R-:W-:Y:S01]  /*13fe0*/  IMAD.MOV.U32 R3, RZ, RZ, R15 ;  /* 0x000000ffff037224 */ /* 0x000fe200078e000f */
[----:B------:R-:W-:Y:S01]  /*13ff0*/  MOV R2, R14 ;  /* 0x0000000e00027202 */ /* 0x000fe20000000f00 */
[----:B------:R-:W-:Y:S06]  /*14000*/  @!P0 BRA `(.L_x_566) ;  /* 0x0000000000288947 */ /* 0x000fec0003800000 */
[----:B------:R-:W-:Y:S02]  /*14010*/  ULDC UR8, c[0x0][0x64c] ;  /* 0x0001930000087ab9 */ /* 0x000fe40000000800 */
[----:B------:R-:W-:-:S05]  /*14020*/  IADD3 R3, P0, R14, UR8, RZ ;  /* 0x000000080e037c10 */ /* 0x000fca000ff1e0ff */
[----:B------:R-:W-:-:S04]  /*14030*/  IMAD.X R15, RZ, RZ, R15, P0 ;  /* 0x000000ffff0f7224 */ /* 0x000fc800000e060f */
[----:B------:R-:W-:-:S04]  /*14040*/  IMAD.WIDE.U32 R4, R15, UR10, RZ ;  /* 0x0000000a0f047c25 */ /* 0x000fc8000f8e00ff */
[----:B------:R-:W-:-:S04]  /*14050*/  IMAD.WIDE.U32 R4, P0, R3, UR11, R4 ;  /* 0x0000000b03047c25 */ /* 0x000fc8000f800004 */
[----:B------:R-:W-:Y:S01]  /*14060*/  IMAD.WIDE.U32 R2, R3, UR10, RZ ;  /* 0x0000000a03027c25 */ /* 0x000fe2000f8e00ff */
[----:B------:R-:W-:-:S04]  /*14070*/  MOV R2, R5 ;  /* 0x0000000500027202 */ /* 0x000fc80000000f00 */
[----:B------:R-:W-:Y:S01]  /*14080*/  IADD3 RZ, P1, R3, R4, RZ ;  /* 0x0000000403ff7210 */ /* 0x000fe20007f3e0ff */
[----:B------:R-:W-:-:S04]  /*14090*/  IMAD.X R3, RZ, RZ, RZ, P0 ;  /* 0x000000ffff037224 */ /* 0x000fc800000e06ff */
[----:B------:R-:W-:-:S08]  /*140a0*/  IMAD.WIDE.U32.X R2, R15, UR11, R2, P1 ;  /* 0x0000000b0f027c25 */ /* 0x000fd000088e0402 */
.L_x_566:
[----:B------:R-:W-:Y:S01]  /*140b0*/  ULDC UR8, c[0x0][0x648] ;  /* 0x0001920000087ab9 */ /* 0x000fe20000000800 */
[----:B------:R-:W-:Y:S01]  /*140c0*/  LOP3.LUT R13, R13, UR6, RZ, 0xc0, !PT ;  /* 0x000000060d0d7c12 */ /* 0x000fe2000f8ec0ff */
[----:B------:R-:W-:Y:S01]  /*140d0*/  UISETP.NE.AND UP0, UPT, UR46, URZ, UPT ;  /* 0x0000003f2e00728c */ /* 0x000fe2000bf05270 */
[----:B------:R-:W-:Y:S01]  /*140e0*/  SHF.R.U64 R2, R2, UR8, R3 ;  /* 0x0000000802027c19 */ /* 0x000fe20008001203 */
[----:B------:R-:W-:-:S04]  /*140f0*/  ULDC UR8, c[0x0][0x638] ;  /* 0x00018e0000087ab9 */ /* 0x000fc80000000800 */
[----:B------:R-:W-:Y:S01]  /*14100*/  IMAD.MOV R3, RZ, RZ, -R2 ;  /* 0x000000ffff037224 */ /* 0x000fe200078e0a02 */
[----:B------:R-:W-:Y:S01]  /*14110*/  PLOP3.LUT P0, PT, PT, PT, UP0, 0x40, 0x0 ;  /* 0x000000000000781c */ /* 0x000fe20003f0e808 */
[----:B------:R-:W-:Y:S01]  /*14120*/  IMAD R4, R2, UR5, R13 ;  /* 0x0000000502047c24 */ /* 0x000fe2000f8e020d */
[----:B------:R-:W-:Y:S01]  /*14130*/  PLOP3.LUT P1, PT, PT, PT, UP0, 0x40, 0x0 ;  /* 0x000000000000781c */ /* 0x000fe20003f2e808 */
[----:B------:R-:W-:Y:S01]  /*14140*/  IMAD R14, R3, UR8, R14 ;  /* 0x00000008030e7c24 */ /* 0x000fe2000f8e020e */
[----:B------:R-:W-:Y:S01]  /*14150*/  ULDC UR8, c[0x0][0x610] ;  /* 0x0001840000087ab9 */ /* 0x000fe20000000800 */
[----:B------:R-:W-:Y:S01]  /*14160*/  LOP3.LUT R3, R12, UR4, RZ, 0xc0, !PT ;  /* 0x000000040c037c12 */ /* 0x000fe2000f8ec0ff */
[----:B------:R-:W-:Y:S01]  /*14170*/  IMAD R9, R4, UR8, R9 ;  /* 0x0000000804097c24 */ /* 0x000fe2000f8e0209 */
[----:B------:R-:W-:-:S03]  /*14180*/  ULDC UR8, c[0x0][0x600] ;  /* 0x0001800000087ab9 */ /* 0x000fc60000000800 */
[----:B------:R-:W-:Y:S02]  /*14190*/  IMAD R14, R14, UR8, R3 ;  /* 0x000000080e0e7c24 */ /* 0x000fe4000f8e0203 */
[----:B------:R-:W-:-:S03]  /*141a0*/  IMAD.MOV.U32 R3, RZ, RZ, 0x1 ;  /* 0x00000001ff037424 */ /* 0x000fc600078e00ff */
[----:B------:R-:W-:Y:S02]  /*141b0*/  SEL R2, R14, R9, P0 ;  /* 0x000000090e027207 */ /* 0x000fe40000000000 */
[----:B------:R-:W-:-:S07]  /*141c0*/  SEL R4, R9, R14, P1 ;  /* 0x0000000e09047207 */ /* 0x000fce0000800000 */
.L_x_564:
[----:B------:R-:W-:Y:S05]  /*141d0*/  BSYNC B1 ;  /* 0x0000000000017941 */ /* 0x000fea0003800000 */
.L_x_563:
[----:B------:R-:W-:-:S13]  /*141e0*/  LOP3.LUT P0, RZ, R3, 0xff, RZ, 0xc0, !PT ;  /* 0x000000ff03ff7812 */ /* 0x000fda000780c0ff */
[----:B------:R-:W-:Y:S05]  /*141f0*/  @P0 BRA `(.L_x_567) ;  /* 0xfffffff400000947 */ /* 0x000fea000383ffff */
[----:B------:R-:W-:Y:S05]  /*14200*/  BSYNC B0 ;  /* 0x0000000000007941 */ /* 0x000fea0003800000 */
.L_x_556:
[----:B------:R-:W-:-:S03]  /*14210*/  UMOV UR8, 0xffffffff ;  /* 0xffffffff00087882 */ /* 0x000fc60000000000 */
[----:B------:R-:W-:Y:S05]  /*14220*/  BRA.DIV UR8, `(.L_x_568) ;  /* 0x0000000608847947 */ /* 0x000fea000b800000 */
[----:B------:R-:W-:-:S13]  /*14230*/  ELECT P6, URZ, PT ;  /* 0x00000000003f782f */ /* 0x000fda00038c0000 */
.L_x_585:
[----:B------:R-:W-:Y:S04]  /*14240*/  BSSY B0, `(.L_x_569) ;  /* 0x0000047000007945 */ /* 0x000fe80003800000 */
[----:B------:R-:W-:Y:S05]  /*14250*/  @!P6 BRA `(.L_x_570) ;  /* 0x000000040014e947 */ /* 0x000fea0003800000 */
[----:B------:R-:W-:-:S04]  /*14260*/  ULOP3.LUT UR8, UR40, 0x2, URZ, 0xfc, !UPT ;  /* 0x0000000228087892 */ /* 0x000fc8000f8efc3f */
[----:B------:R-:W-:-:S06]  /*14270*/  UISETP.NE.AND UP0, UPT, UR8, 0x3, UPT ;  /* 0x000000030800788c */ /* 0x000fcc000bf05270 */
[----:B------:R-:W-:-:S13]  /*14280*/  PLOP3.LUT P0, PT, PT, PT, UP0, 0x80, 0x0 ;  /* 0x000000000000781c */ /* 0x000fda0003f0f008 */
[----:B------:R-:W-:Y:S05]  /*14290*/  @!P0 BRA `(.L_x_571) ;  /* 0x0000000000048947 */ /* 0x000fea0003800000 */
[----:B------:R-:W-:Y:S01]  /*142a0*/  BPT.TRAP 0x1 ;  /* 0x000000040000795c */ /* 0x000fe20000300000 */
.L_x_571:
[----:B------:R-:W0:Y:S01]  /*142b0*/  S2R R3, SR_CgaCtaId ;  /* 0x0000000000037919 */ /* 0x000e220000008800 */
[----:B------:R-:W-:-:S04]  /*142c0*/  MOV R2, 0x400 ;  /* 0x0000040000027802 */ /* 0x000fc80000000f00 */
[----:B0-----:R-:W-:Y:S02]  /*142d0*/  LEA R3, R3, R2, 0x18 ;  /* 0x0000000203037211 */ /* 0x001fe400078ec0ff */
[----:B------:R-:W-:-:S03]  /*142e0*/  SHF.L.U32 R2, R0, 0x1f, RZ ;  /* 0x0000001f00027819 */ /* 0x000fc600000006ff */
[----:B------:R-:W-:-:S05]  /*142f0*/  VIADD R3, R3, 0x38 ;  /* 0x0000003803037836 */ /* 0x000fca0000000000 */
[----:B------:R-:W-:-:S04]  /*14300*/  LEA R5, R6, R3, 0x3 ;  /* 0x0000000306057211 */ /* 0x000fc800078e18ff */
[----:B------:R-:W0:Y:S02]  /*14310*/  SYNCS.PHASECHK.TRANS64.TRYWAIT P0, [R5+URZ], R2 ;  /* 0x00000002050075a7 */ /* 0x000e24000800017f */
[----:B0-----:R-:W-:Y:S05]  /*14320*/  @!P0 BRA `(.L_x_572) ;  /* 0x0000000400648947 */ /* 0x001fea0003800000 */
.L_x_586:
[----:B------:R-:W-:-:S05]  /*14330*/  VIADD R6, R6, 0x1 ;  /* 0x0000000106067836 */ /* 0x000fca0000000000 */
[----:B------:R-:W-:-:S04]  /*14340*/  ISETP.NE.AND P0, PT, R6, 0x7, PT ;  /* 0x000000070600780c */ /* 0x000fc80003f05270 */
[----:B0-----:R-:W-:Y:S02]  /*14350*/  SEL R5, RZ, 0x1, P0 ;  /* 0x00000001ff057807 */ /* 0x001fe40000000000 */
[----:B------:R-:W-:Y:S02]  /*14360*/  SEL R6, R6, RZ, P0 ;  /* 0x000000ff06067207 */ /* 0x000fe40000000000 */
[----:B------:R-:W-:-:S03]  /*14370*/  LOP3.LUT R5, R0, R5, RZ, 0x3c, !PT ;  /* 0x0000000500057212 */ /* 0x000fc600078e3cff */
[----:B------:R-:W-:Y:S01]  /*14380*/  IMAD R7, R6, 0x8, R3 ;  /* 0x0000000806077824 */ /* 0x000fe200078e0203 */
[----:B------:R-:W-:-:S04]  /*14390*/  SHF.L.U32 R0, R5, 0x1f, RZ ;  /* 0x0000001f05007819 */ /* 0x000fc800000006ff */
[----:B------:R-:W0:Y:S02]  /*143a0*/  SYNCS.PHASECHK.TRANS64.TRYWAIT P0, [R7+URZ], R0 ;  /* 0x00000000070075a7 */ /* 0x000e24000800017f */
[----:B0-----:R-:W-:Y:S05]  /*143b0*/  @!P0 BRA `(.L_x_573) ;  /* 0x0000000400548947 */ /* 0x001fea0003800000 */
.L_x_587:
[----:B0-----:R-:W-:-:S05]  /*143c0*/  VIADD R0, R6, 0x1 ;  /* 0x0000000106007836 */ /* 0x001fca0000000000 */
[----:B------:R-:W-:-:S04]  /*143d0*/  ISETP.NE.AND P0, PT, R0, 0x7, PT ;  /* 0x000000070000780c */ /* 0x000fc80003f05270 */
[----:B------:R-:W-:Y:S02]  /*143e0*/  SEL R2, RZ, 0x1, P0 ;  /* 0x00000001ff027807 */ /* 0x000fe40000000000 */
[----:B------:R-:W-:Y:S02]  /*143f0*/  SEL R4, R0, RZ, P0 ;  /* 0x000000ff00047207 */ /* 0x000fe40000000000 */
[----:B------:R-:W-:Y:S02]  /*14400*/  LOP3.LUT R5, R5, R2, RZ, 0x3c, !PT ;  /* 0x0000000205057212 */ /* 0x000fe400078e3cff */
[----:B------:R-:W-:Y:S02]  /*14410*/  LEA R7, R4, R3, 0x3 ;  /* 0x0000000304077211 */ /* 0x000fe400078e18ff */
[----:B------:R-:W-:-:S04]  /*14420*/  SHF.L.U32 R0, R5, 0x1f, RZ ;  /* 0x0000001f05007819 */ /* 0x000fc800000006ff */
[----:B------:R-:W0:Y:S02]  /*14430*/  SYNCS.PHASECHK.TRANS64.TRYWAIT P0, [R7+URZ], R0 ;  /* 0x00000000070075a7 */ /* 0x000e24000800017f */
[----:B0-----:R-:W-:Y:S05]  /*14440*/  @!P0 BRA `(.L_x_574) ;  /* 0x0000000400448947 */ /* 0x001fea0003800000 */
.L_x_588:
[----:B0-----:R-:W-:-:S05]  /*14450*/  VIADD R0, R4, 0x1 ;  /* 0x0000000104007836 */ /* 0x001fca0000000000 */
[----:B------:R-:W-:-:S04]  /*14460*/  ISETP.NE.AND P0, PT, R0, 0x7, PT ;  /* 0x000000070000780c */ /* 0x000fc80003f05270 */
[----:B------:R-:W-:Y:S02]  /*14470*/  SEL R2, RZ, 0x1, P0 ;  /* 0x00000001ff027807 */ /* 0x000fe40000000000 */
[----:B------:R-:W-:Y:S02]  /*14480*/  SEL R4, R0, RZ, P0 ;  /* 0x000000ff00047207 */ /* 0x000fe40000000000 */
[----:B------:R-:W-:-:S03]  /*14490*/  LOP3.LUT R5, R5, R2, RZ, 0x3c, !PT ;  /* 0x0000000205057212 */ /* 0x000fc600078e3cff */
[----:B------:R-:W-:Y:S01]  /*144a0*/  IMAD R7, R4, 0x8, R3 ;  /* 0x0000000804077824 */ /* 0x000fe200078e0203 */
[----:B------:R-:W-:-:S04]  /*144b0*/  SHF.L.U32 R0, R5, 0x1f, RZ ;  /* 0x0000001f05007819 */ /* 0x000fc800000006ff */
[----:B------:R-:W0:Y:S02]  /*144c0*/  SYNCS.PHASECHK.TRANS64.TRYWAIT P0, [R7+URZ], R0 ;  /* 0x00000000070075a7 */ /* 0x000e24000800017f */
[----:B0-----:R-:W-:Y:S05]  /*144d0*/  @!P0 BRA `(.L_x_575) ;  /* 0x0000000400348947 */ /* 0x001fea0003800000 */
.L_x_589:
        /* <DEDUP_REMOVED lines=9> */
.L_x_590:
        /* <DEDUP_REMOVED lines=9> */
.L_x_591:
[----:B0-----:R-:W-:-:S05]  /*14600*/  VIADD R0, R4, 0x1 ;  /* 0x0000000104007836 */ /* 0x001fca0000000000 */
[----:B------:R-:W-:-:S04]  /*14610*/  ISETP.NE.AND P0, PT, R0, 0x7, PT ;  /* 0x000000070000780c */ /* 0x000fc80003f05270 */
[----:B------:R-:W-:Y:S02]  /*14620*/  SEL R2, RZ, 0x1, P0 ;  /* 0x00000001ff027807 */ /* 0x000fe40000000000 */
[----:B------:R-:W-:Y:S02]  /*14630*/  SEL R0, R0, RZ, P0 ;  /* 0x000000ff00007207 */ /* 0x000fe40000000000 */
[----:B------:R-:W-:Y:S02]  /*14640*/  LOP3.LUT R2, R5, R2, RZ, 0x3c, !PT ;  /* 0x0000000205027212 */ /* 0x000fe400078e3cff */
[----:B------:R-:W-:Y:S02]  /*14650*/  LEA R3, R0, R3, 0x3 ;  /* 0x0000000300037211 */ /* 0x000fe400078e18ff */
[----:B------:R-:W-:-:S07]  /*14660*/  SHF.L.U32 R0, R2, 0x1f, RZ ;  /* 0x0000001f02007819 */ /* 0x000fce00000006ff */
.L_x_578:
[----:B0-----:R0:W1:Y:S02]  /*14670*/  SYNCS.PHASECHK.TRANS64.TRYWAIT P0, [R3+URZ], R0 ;  /* 0x00000000030075a7 */ /* 0x001064000800017f */
[----:B-1----:R-:W-:Y:S05]  /*14680*/  @!P0 NANOSLEEP.SYNCS 0x989680 ;  /* 0x009896800000895d */ /* 0x002fea0003900000 */
[----:B------:R-:W1:Y:S02]  /*14690*/  @!P0 SYNCS.PHASECHK.TRANS64 P0, [R3+URZ], R0 ;  /* 0x00000000030085a7 */ /* 0x000e64000800007f */
[----:B-1----:R-:W-:Y:S05]  /*146a0*/  @!P0 BRA `(.L_x_578) ;  /* 0xfffffffc00f08947 */ /* 0x002fea000383ffff */
.L_x_570:
[----:B------:R-:W-:Y:S05]  /*146b0*/  BSYNC B0 ;  /* 0x0000000000007941 */ /* 0x000fea0003800000 */
.L_x_569:
[----:B------:R-:W-:Y:S05]  /*146c0*/  EXIT ;  /* 0x000000000000794d */ /* 0x000fea0003800000 */
.L_x_21:
[----:B--2---:R2:W3:Y:S02]  /*146d0*/  SYNCS.PHASECHK.TRANS64.TRYWAIT P1, [R3+URZ], R2 ;  /* 0x00000002030075a7 */ /* 0x0044e4000802017f */
[----:B---3--:R-:W-:Y:S05]  /*146e0*/  @!P1 NANOSLEEP.SYNCS 0x989680 ;  /* 0x009896800000995d */ /* 0x008fea0003900000 */
[----:B------:R-:W3:Y:S02]  /*146f0*/  @!P1 SYNCS.PHASECHK.TRANS64 P1, [R3+URZ], R2 ;  /* 0x00000002030095a7 */ /* 0x000ee4000802007f */
[----:B---3--:R-:W-:Y:S05]  /*14700*/  @!P1 BRA `(.L_x_21) ;  /* 0xfffffffc00f09947 */ /* 0x008fea000383ffff */
[----:B------:R-:W-:Y:S05]  /*14710*/  BRA `(.L_x_20) ;  /* 0xfffffecc00f87947 */ /* 0x000fea000383ffff */
.L_x_26:
[----:B-1----:R1:W2:Y:S02]  /*14720*/  SYNCS.PHASECHK.TRANS64.TRYWAIT P1, [R4+URZ], R5 ;  /* 0x00000005040075a7 */ /* 0x0022a4000802017f */
[----:B--2---:R-:W-:Y:S05]  /*14730*/  @!P1 NANOSLEEP.SYNCS 0x989680 ;  /* 0x009896800000995d */ /* 0x004fea0003900000 */
[----:B------:R-:W2:Y:S02]  /*14740*/  @!P1 SYNCS.PHASECHK.TRANS64 P1, [R4+URZ], R5 ;  /* 0x00000005040095a7 */ /* 0x000ea4000802007f */
[----:B--2---:R-:W-:Y:S05]  /*14750*/  @!P1 BRA `(.L_x_26) ;  /* 0xfffffffc00f09947 */ /* 0x004fea000383ffff */
[----:B------:R-:W-:Y:S05]  /*14760*/  BRA `(.L_x_25) ;  /* 0xfffffee4004c7947 */ /* 0x000fea000383ffff */
.L_x_557:
[----:B------:R-:W-:Y:S01]  /*14770*/  BSSY B1, `(.L_x_579) ;  /* 0x0000006000017945 */ /* 0x000fe20003800000 */
[----:B------:R-:W-:-:S07]  /*14780*/  IMAD.MOV.U32 R15, RZ, RZ, -0x1 ;  /* 0xffffffffff0f7424 */ /* 0x000fce00078e00ff */
[----:B------:R-:W-:Y:S05]  /*14790*/  WARPSYNC.COLLECTIVE R15, `(.L_x_580) ;  /* 0x000000000f0c7348 */ /* 0x000fea0003c00000 */
[----:B------:R-:W-:Y:S02]  /*147a0*/  ELECT P6, UR62, PT ;  /* 0x00000000003e782f */ /* 0x000fe400038c0000 */
[----:B------:R-:W-:Y:S01]  /*147b0*/  MOV R14, UR62 ;  /* 0x0000003e000e7c02 */ /* 0x000fe20008000f00 */
[----:B------:R-:W-:Y:S10]  /*147c0*/  ENDCOLLECTIVE ;  /* 0x000000000000791b */ /* 0x000ff40003800000 */
.L_x_580:
[----:B------:R-:W-:Y:S05]  /*147d0*/  BSYNC B1 ;  /* 0x0000000000017941 */ /* 0x000fea0003800000 */
.L_x_579:
[----:B------:R-:W-:Y:S05]  /*147e0*/  BRA `(.L_x_581) ;  /* 0xffffffec00907947 */ /* 0x000fea000383ffff */
.L_x_560:
[----:B0-----:R0:W1:Y:S02]  /*147f0*/  SYNCS.PHASECHK.TRANS64.TRYWAIT P0, [R12+URZ+0x38], R9 ;  /* 0x000038090c0075a7 */ /* 0x001064000800017f */
[----:B-1----:R-:W-:Y:S05]  /*14800*/  @!P0 NANOSLEEP.SYNCS 0x989680 ;  /* 0x009896800000895d */ /* 0x002fea0003900000 */
[----:B------:R-:W1:Y:S02]  /*14810*/  @!P0 SYNCS.PHASECHK.TRANS64 P0, [R12+URZ+0x38], R9 ;  /* 0x000038090c0085a7 */ /* 0x000e64000800007f */
[----:B-1----:R-:W-:Y:S05]  /*14820*/  @!P0 BRA `(.L_x_560) ;  /* 0xfffffffc00f08947 */ /* 0x002fea000383ffff */
[----:B------:R-:W-:Y:S05]  /*14830*/  BRA `(.L_x_582) ;  /* 0xffffffec00d07947 */ /* 0x000fea000383ffff */
.L_x_568:
[----:B------:R-:W-:Y:S01]  /*14840*/  BSSY B0, `(.L_x_583) ;  /* 0x0000006000007945 */ /* 0x000fe20003800000 */
[----:B------:R-:W-:-:S07]  /*14850*/  IMAD.MOV.U32 R15, RZ, RZ, -0x1 ;  /* 0xffffffffff0f7424 */ /* 0x000fce00078e00ff */
[----:B------:R-:W-:Y:S05]  /*14860*/  WARPSYNC.COLLECTIVE R15, `(.L_x_584) ;  /* 0x000000000f0c7348 */ /* 0x000fea0003c00000 */
[----:B------:R-:W-:Y:S02]  /*14870*/  ELECT P6, UR62, PT ;  /* 0x00000000003e782f */ /* 0x000fe400038c0000 */
[----:B------:R-:W-:Y:S01]  /*14880*/  MOV R14, UR62 ;  /* 0x0000003e000e7c02 */ /* 0x000fe20008000f00 */
[----:B------:R-:W-:Y:S10]  /*14890*/  ENDCOLLECTIVE ;  /* 0x000000000000791b */ /* 0x000ff40003800000 */
.L_x_584:
[----:B------:R-:W-:Y:S05]  /*148a0*/  BSYNC B0 ;  /* 0x0000000000007941 */ /* 0x000fea0003800000 */
.L_x_583:
[----:B------:R-:W-:Y:S05]  /*148b0*/  BRA `(.L_x_585) ;  /* 0xfffffff800607947 */ /* 0x000fea000383ffff */
.L_x_572:
[----:B0-----:R0:W1:Y:S02]  /*148c0*/  SYNCS.PHASECHK.TRANS64.TRYWAIT P0, [R5+URZ], R2 ;  /* 0x00000002050075a7 */ /* 0x001064000800017f */
[----:B-1----:R-:W-:Y:S05]  /*148d0*/  @!P0 NANOSLEEP.SYNCS 0x989680 ;  /* 0x009896800000895d */ /* 0x002fea0003900000 */
[----:B------:R-:W1:Y:S02]  /*148e0*/  @!P0 SYNCS.PHASECHK.TRANS64 P0, [R5+URZ], R2 ;  /* 0x00000002050085a7 */ /* 0x000e64000800007f */
[----:B-1----:R-:W-:Y:S05]  /*148f0*/  @!P0 BRA `(.L_x_572) ;  /* 0xfffffffc00f08947 */ /* 0x002fea000383ffff */
[----:B------:R-:W-:Y:S05]  /*14900*/  BRA `(.L_x_586) ;  /* 0xfffffff800887947 */ /* 0x000fea000383ffff */
.L_x_573:
[----:B0-----:R0:W1:Y:S02]  /*14910*/  SYNCS.PHASECHK.TRANS64.TRYWAIT P0, [R7+URZ], R0 ;  /* 0x00000000070075a7 */ /* 0x001064000800017f */
[----:B-1----:R-:W-:Y:S05]  /*14920*/  @!P0 NANOSLEEP.SYNCS 0x989680 ;  /* 0x009896800000895d */ /* 0x002fea0003900000 */
[----:B------:R-:W1:Y:S02]  /*14930*/  @!P0 SYNCS.PHASECHK.TRANS64 P0, [R7+URZ], R0 ;  /* 0x00000000070085a7 */ /* 0x000e64000800007f */
[----:B-1----:R-:W-:Y:S05]  /*14940*/  @!P0 BRA `(.L_x_573) ;  /* 0xfffffffc00f08947 */ /* 0x002fea000383ffff */
[----:B------:R-:W-:Y:S05]  /*14950*/  BRA `(.L_x_587) ;  /* 0xfffffff800987947 */ /* 0x000fea000383ffff */
.L_x_574:
[----:B0-----:R0:W1:Y:S02]  /*14960*/  SYNCS.PHASECHK.TRANS64.TRYWAIT P0, [R7+URZ], R0 ;  /* 0x00000000070075a7 */ /* 0x001064000800017f */
[----:B-1----:R-:W-:Y:S05]  /*14970*/  @!P0 NANOSLEEP.SYNCS 0x989680 ;  /* 0x009896800000895d */ /* 0x002fea0003900000 */
[----:B------:R-:W1:Y:S02]  /*14980*/  @!P0 SYNCS.PHASECHK.TRANS64 P0, [R7+URZ], R0 ;  /* 0x00000000070085a7 */ /* 0x000e64000800007f */
[----:B-1----:R-:W-:Y:S05]  /*14990*/  @!P0 BRA `(.L_x_574) ;  /* 0xfffffffc00f08947 */ /* 0x002fea000383ffff */
[----:B------:R-:W-:Y:S05]  /*149a0*/  BRA `(.L_x_588) ;  /* 0xfffffff800a87947 */ /* 0x000fea000383ffff */
.L_x_575:
[----:B0-----:R0:W1:Y:S02]  /*149b0*/  SYNCS.PHASECHK.TRANS64.TRYWAIT P0, [R7+URZ], R0 ;  /* 0x00000000070075a7 */ /* 0x001064000800017f */
[----:B-1----:R-:W-:Y:S05]  /*149c0*/  @!P0 NANOSLEEP.SYNCS 0x989680 ;  /* 0x009896800000895d */ /* 0x002fea0003900000 */
[----:B------:R-:W1:Y:S02]  /*149d0*/  @!P0 SYNCS.PHASECHK.TRANS64 P0, [R7+URZ], R0 ;  /* 0x00000000070085a7 */ /* 0x000e64000800007f */
[----:B-1----:R-:W-:Y:S05]  /*149e0*/  @!P0 BRA `(.L_x_575) ;  /* 0xfffffffc00f08947 */ /* 0x002fea000383ffff */
[----:B------:R-:W-:Y:S05]  /*149f0*/  BRA `(.L_x_589) ;  /* 0xfffffff800b87947 */ /* 0x000fea000383ffff */
.L_x_576:
[----:B0-----:R0:W1:Y:S02]  /*14a00*/  SYNCS.PHASECHK.TRANS64.TRYWAIT P0, [R7+URZ], R0 ;  /* 0x00000000070075a7 */ /* 0x001064000800017f */
[----:B-1----:R-:W-:Y:S05]  /*14a10*/  @!P0 NANOSLEEP.SYNCS 0x989680 ;  /* 0x009896800000895d */ /* 0x002fea0003900000 */
[----:B------:R-:W1:Y:S02]  /*14a20*/  @!P0 SYNCS.PHASECHK.TRANS64 P0, [R7+URZ], R0 ;  /* 0x00000000070085a7 */ /* 0x000e64000800007f */
[----:B-1----:R-:W-:Y:S05]  /*14a30*/  @!P0 BRA `(.L_x_576) ;  /* 0xfffffffc00f08947 */ /* 0x002fea000383ffff */
[----:B------:R-:W-:Y:S05]  /*14a40*/  BRA `(.L_x_590) ;  /* 0xfffffff800c87947 */ /* 0x000fea000383ffff */
.L_x_577:
[----:B0-----:R0:W1:Y:S02]  /*14a50*/  SYNCS.PHASECHK.TRANS64.TRYWAIT P0, [R7+URZ], R0 ;  /* 0x00000000070075a7 */ /* 0x001064000800017f */
[----:B-1----:R-:W-:Y:S05]  /*14a60*/  @!P0 NANOSLEEP.SYNCS 0x989680 ;  /* 0x009896800000895d */ /* 0x002fea0003900000 */
[----:B------:R-:W1:Y:S02]  /*14a70*/  @!P0 SYNCS.PHASECHK.TRANS64 P0, [R7+URZ], R0 ;  /* 0x00000000070085a7 */ /* 0x000e64000800007f */
[----:B-1----:R-:W-:Y:S05]  /*14a80*/  @!P0 BRA `(.L_x_577) ;  /* 0xfffffffc00f08947 */ /* 0x002fea000383ffff */
[----:B------:R-:W-:Y:S05]  /*14a90*/  BRA `(.L_x_591) ;  /* 0xfffffff800d87947 */ /* 0x000fea000383ffff */
.L_x_592:
[----:B------:R-:W-:-:S00]  /*14aa0*/  BRA `(.L_x_592) ;  /* 0xfffffffc00fc7947 */ /* 0x000fc0000383ffff */
[----:B------:R-:W-:-:S00]  /*14ab0*/  NOP ;  /* 0x0000000000007918 */ /* 0x000fc00000000000 */
        /* <DEDUP_REMOVED lines=12> */
.L_x_593:


//--------------------- .nv.global.init           --------------------------
	.section	.nv.global.init,"aw",@progbits
.nv.global.init:
	.type		$str$22,@object
	.size		$str$22,($str$23 - $str$22)
$str$22:
        /*0000*/ 	.byte	0x6b, 0x5f, 0x74, 0x69, 0x6c, 0x65, 0x5f, 0x63, 0x6f, 0x75, 0x6e, 0x74, 0x20, 0x3e, 0x3d, 0x20
        /*0010*/ 	.byte	0x31, 0x00
	.type		$str$23,@object
	.size		$str$23,(__unnamed_1 - $str$23)
$str$23:
        /*0012*/ 	.byte	0x2f, 0x74, 0x6d, 0x70, 0x2f, 0x63, 0x75, 0x74, 0x6c, 0x61, 0x73, 0x73, 0x5f, 0x73, 0x77, 0x65
        /*0022*/ 	.byte	0x65, 0x70, 0x5f, 0x73, 0x72, 0x63, 0x2f, 0x69, 0x6e, 0x63, 0x6c, 0x75, 0x64, 0x65, 0x2f, 0x63
        /*0032*/ 	.byte	0x75, 0x74, 0x6c, 0x61, 0x73, 0x73, 0x2f, 0x67, 0x65, 0x6d, 0x6d, 0x2f, 0x63, 0x6f, 0x6c, 0x6c
        /*0042*/ 	.byte	0x65, 0x63, 0x74, 0x69, 0x76, 0x65, 0x2f, 0x73, 0x6d, 0x39, 0x30, 0x5f, 0x6d, 0x6d, 0x61, 0x5f
        /*0052*/ 	.byte	0x74, 0x6d, 0x61, 0x5f, 0x67, 0x6d, 0x6d, 0x61, 0x5f, 0x73, 0x73, 0x5f, 0x77, 0x61, 0x72, 0x70
        /*0062*/ 	.byte	0x73, 0x70, 0x65, 0x63, 0x69, 0x61, 0x6c, 0x69, 0x7a, 0x65, 0x64, 0x2e, 0x68, 0x70, 0x70, 0x00
	.type		__unnamed_1,@object
	.size		__unnamed_1,(.L_0 - __unnamed_1)
__unnamed_1:
        /* <DEDUP_REMOVED lines=174> */
.L_0:


//--------------------- .nv.shared._ZN7cutlass13device_kernelINS_4gemm6kernel13GemmUniversalIN4cute5tupleIJiiiiEEENS1_10collective13CollectiveMmaINS1_34MainloopSm90TmaGmmaWarpSpecializedILi7ENS5_IJNS4_1CILi1EEENSA_ILi2EEESB_EEENS1_35KernelTmaWarpSpecializedCooperativeEEENS5_IJNSA_ILi256EEESG_NSA_ILi64EEEEEEaNS5_IJlSB_lEEEaSJ_NS4_8TiledMMAINS4_8MMA_AtomIJNS4_4SM904GMMA27MMA_64x256x32_S32S8S8_SS_TNEEEENS4_6LayoutINS5_IJSC_SB_SB_EEENS5_IJSB_NSA_ILi0EEESS_EEEEENS5_IJNS4_10UnderscoreESV_SV_EEEEENS4_23SM90_TMA_LOAD_MULTICASTENS4_14ComposedLayoutINS4_7SwizzleILi2ELi4ELi3EEENS4_18smem_ptr_flag_bitsILi8EEENSQ_INS5_IJNSA_ILi8EEESH_EEENS5_IJSH_SB_EEEEEEEvNS4_8identityENS4_13SM90_TMA_LOADES18_vS19_EENS_8epilogue10collective6detail29Sm90TmaWarpSpecializedAdapterINS1D_15DefaultEpilogueIaSJ_SJ_NS1C_6thread17LinearCombinationIaLi1EiiLNS1H_9ScaleType4KindE0ELNS_15FloatRoundStyleE2EaEENS1_15EpilogueDefaultEEEEEvvEEEEvNT_6ParamsE --------------------------
	.section	.nv.shared._ZN7cutlass13device_kernelINS_4gemm6kernel13GemmUniversalIN4cute5tupleIJiiiiEEENS1_10collective13CollectiveMmaINS1_34MainloopSm90TmaGmmaWarpSpecializedILi7ENS5_IJNS4_1CILi1EEENSA_ILi2EEESB_EEENS1_35KernelTmaWarpSpecializedCooperativeEEENS5_IJNSA_ILi256EEESG_NSA_ILi64EEEEEEaNS5_IJlSB_lEEEaSJ_NS4_8TiledMMAINS4_8MMA_AtomIJNS4_4SM904GMMA27MMA_64x256x32_S32S8S8_SS_TNEEEENS4_6LayoutINS5_IJSC_SB_SB_EEENS5_IJSB_NSA_ILi0EEESS_EEEEENS5_IJNS4_10UnderscoreESV_SV_EEEEENS4_23SM90_TMA_LOAD_MULTICASTENS4_14ComposedLayoutINS4_7SwizzleILi2ELi4ELi3EEENS4_18smem_ptr_flag_bitsILi8EEENSQ_INS5_IJNSA_ILi8EEESH_EEENS5_IJSH_SB_EEEEEEEvNS4_8identityENS4_13SM90_TMA_LOADES18_vS19_EENS_8epilogue10collective6detail29Sm90TmaWarpSpecializedAdapterINS1D_15DefaultEpilogueIaSJ_SJ_NS1C_6thread17LinearCombinationIaLi1EiiLNS1H_9ScaleType4KindE0ELNS_15FloatRoundStyleE2EaEENS1_15EpilogueDefaultEEEEEvvEEEEvNT_6ParamsE,"aw",@nobits
	.sectionflags	@""
	.align	16
	.zero		1024


//--------------------- .nv.shared.reserved.0     --------------------------
	.section	.nv.shared.reserved.0,"aw",@nobits
	.weak		__nv_reservedSMEM_offset_0_alias
	.size		__nv_reservedSMEM_offset_0_alias, 0, 0
	.other		__nv_reservedSMEM_offset_0_alias,@"STO_CUDA_RESERVED_SHARED STV_DEFAULT"
__nv_reservedSMEM_offset_0_alias:
	.zero		0


//--------------------- .nv.global                --------------------------
	.section	.nv.global,"aw",@nobits
.nv.global:
	.type		_ZN40_INTERNAL_80290d17_4_k_cu_3611c116_171314cute1_E,@object
	.size		_ZN40_INTERNAL_80290d17_4_k_cu_3611c116_171314cute1_E,(_ZN40_INTERNAL_80290d17_4_k_cu_3611c116_171314cuda3std3__45__cpo6cbeginE - _ZN40_INTERNAL_80290d17_4_k_cu_3611c116_171314cute1_E)
_ZN40_INTERNAL_80290d17_4_k_cu_3611c116_171314cute1_E:
	.zero		1
	.type		_ZN40_INTERNAL_80290d17_4_k_cu_3611c116_171314cuda3std3__45__cpo6cbeginE,@object
	.size		_ZN40_INTERNAL_80290d17_4_k_cu_3611c116_171314cuda3std3__45__cpo6cbeginE,(_ZN40_INTERNAL_80290d17_4_k_cu_3611c116_171314cuda3std3__48in_placeE - _ZN40_INTERNAL_80290d17_4_k_cu_3611c116_171314cuda3std3__45__cpo6cbeginE)
_ZN40_INTERNAL_80290d17_4_k_cu_3611c116_171314cuda3std3__45__cpo6cbeginE:
	.zero		1
	.type		_ZN40_INTERNAL_80290d17_4_k_cu_3611c116_171314cuda3std3__48in_placeE,@object
	.size		_ZN40_INTERNAL_80290d17_4_k_cu_3611c116_171314cuda3std3__48in_placeE,(_ZN40_INTERNAL_80290d17_4_k_cu_3611c116_171314cuda3std6ranges3__45__cpo9iter_moveE - _ZN40_INTERNAL_80290d17_4_k_cu_3611c116_171314cuda3std3__48in_placeE)
_ZN40_INTERNAL_80290d17_4_k_cu_3611c116_171314cuda3std3__48in_placeE:
	.zero		1
	.type		_ZN40_INTERNAL_80290d17_4_k_cu_3611c116_171314cuda3std6ranges3__45__cpo9iter_moveE,@object
	.size		_ZN40_INTERNAL_80290d17_4_k_cu_3611c116_171314cuda3std6ranges3__45__cpo9iter_moveE,(_ZN40_INTERNAL_80290d17_4_k_cu_3611c116_171314cuda3std3__45__cpo5beginE - _ZN40_INTERNAL_80290d17_4_k_cu_3611c116_171314cuda3std6ranges3__45__cpo9iter_moveE)
_ZN40_INTERNAL_80290d17_4_k_cu_3611c116_171314cuda3std6ranges3__45__cpo9iter_moveE:
	.zero		1
	.type		_ZN40_INTERNAL_80290d17_4_k_cu_3611c116_171314cuda3std3__45__cpo5beginE,@object
	.size		_ZN40_INTERNAL_80290d17_4_k_cu_3611c116_171314cuda3std3__45__cpo5beginE,(_ZN40_INTERNAL_80290d17_4_k_cu_3611c116_171314cuda3std3__442_GLOBAL__N__80290d17_4_k_cu_3611c116_171316ignoreE - _ZN40_INTERNAL_80290d17_4_k_cu_3611c116_171314cuda3std3__45__cpo5beginE)
_ZN40_INTERNAL_80290d17_4_k_cu_3611c116_171314cuda3std3__45__cpo5beginE:
	.zero		1
	.type		_ZN40_INTERNAL_80290d17_4_k_cu_3611c116_171314cuda3std3__442_GLOBAL__N__80290d17_4_k_cu_3611c116_171316ignoreE,@object
	.size		_ZN40_INTERNAL_80290d17_4_k_cu_3611c116_171314cuda3std3__442_GLOBAL__N__80290d17_4_k_cu_3611c116_171316ignoreE,(_ZN40_INTERNAL_80290d17_4_k_cu_3611c116_171314cute7productE - _ZN40_INTERNAL_80290d17_4_k_cu_3611c116_171314cuda3std3__442_GLOBAL__N__80290d17_4_k_cu_3611c116_171316ignoreE)
_ZN40_INTERNAL_80290d17_4_k_cu_3611c116_171314cuda3std3__442_GLOBAL__N__80290d17_4_k_cu_3611c116_171316ignoreE:
	.zero		1
	.type		_ZN40_INTERNAL_80290d17_4_k_cu_3611c116_171314cute7productE,@object
	.size		_ZN40_INTERNAL_80290d17_4_k_cu_3611c116_171314cute7productE,(_ZN40_INTERNAL_80290d17_4_k_cu_3611c116_171314cuda3std3__45__cpo3endE - _ZN40_INTERNAL_80290d17_4_k_cu_3611c116_171314cute7productE)
_ZN40_INTERNAL_80290d17_4_k_cu_3611c116_171314cute7productE:
	.zero		1
	.type		_ZN40_INTERNAL_80290d17_4_k_cu_3611c116_171314cuda3std3__45__cpo3endE,@object
	.size		_ZN40_INTERNAL_80290d17_4_k_cu_3611c116_171314cuda3std3__45__cpo3endE,(_ZN40_INTERNAL_80290d17_4_k_cu_3611c116_171314cuda3std3__419piecewise_constructE - _ZN40_INTERNAL_80290d17_4_k_cu_3611c116_171314cuda3std3__45__cpo3endE)
_ZN40_INTERNAL_80290d17_4_k_cu_3611c116_171314cuda3std3__45__cpo3endE:
	.zero		1
	.type		_ZN40_INTERNAL_80290d17_4_k_cu_3611c116_171314cuda3std3__419piecewise_constructE,@object
	.size		_ZN40_INTERNAL_80290d17_4_k_cu_3611c116_171314cuda3std3__419piecewise_constructE,(_ZN40_INTERNAL_80290d17_4_k_cu_3611c116_171314cuda3std3__45__cpo4cendE - _ZN40_INTERNAL_80290d17_4_k_cu_3611c116_171314cuda3std3__419piecewise_constructE)
_ZN40_INTERNAL_80290d17_4_k_cu_3611c116_171314cuda3std3__419piecewise_constructE:
	.zero		1
	.type		_ZN40_INTERNAL_80290d17_4_k_cu_3611c116_171314cuda3std3__45__cpo4cendE,@object
	.size		_ZN40_INTERNAL_80290d17_4_k_cu_3611c116_171314cuda3std3__45__cpo4cendE,(_ZN40_INTERNAL_80290d17_4_k_cu_3611c116_171314cuda3std6ranges3__45__cpo4swapE - _ZN40_INTERNAL_80290d17_4_k_cu_3611c116_171314cuda3std3__45__cpo4cendE)
_ZN40_INTERNAL_80290d17_4_k_cu_3611c116_171314cuda3std3__45__cpo4cendE:
	.zero		1
	.type		_ZN40_INTERNAL_80290d17_4_k_cu_3611c116_171314cuda3std6ranges3__45__cpo4swapE,@object
	.size		_ZN40_INTERNAL_80290d17_4_k_cu_3611c116_171314cuda3std6ranges3__45__cpo4swapE,(.L_8 - _ZN40_INTERNAL_80290d17_4_k_cu_3611c116_171314cuda3std6ranges3__45__cpo4swapE)
_ZN40_INTERNAL_80290d17_4_k_cu_3611c116_171314cuda3std6ranges3__45__cpo4swapE:
	.zero		1
.L_8:


//--------------------- .nv.constant0._ZN7cutlass13device_kernelINS_4gemm6kernel13GemmUniversalIN4cute5tupleIJiiiiEEENS1_10collective13CollectiveMmaINS1_34MainloopSm90TmaGmmaWarpSpecializedILi7ENS5_IJNS4_1CILi1EEENSA_ILi2EEESB_EEENS1_35KernelTmaWarpSpecializedCooperativeEEENS5_IJNSA_ILi256EEESG_NSA_ILi64EEEEEEaNS5_IJlSB_lEEEaSJ_NS4_8TiledMMAINS4_8MMA_AtomIJNS4_4SM904GMMA27MMA_64x256x32_S32S8S8_SS_TNEEEENS4_6LayoutINS5_IJSC_SB_SB_EEENS5_IJSB_NSA_ILi0EEESS_EEEEENS5_IJNS4_10UnderscoreESV_SV_EEEEENS4_23SM90_TMA_LOAD_MULTICASTENS4_14ComposedLayoutINS4_7SwizzleILi2ELi4ELi3EEENS4_18smem_ptr_flag_bitsILi8EEENSQ_INS5_IJNSA_ILi8EEESH_EEENS5_IJSH_SB_EEEEEEEvNS4_8identityENS4_13SM90_TMA_LOADES18_vS19_EENS_8epilogue10collective6detail29Sm90TmaWarpSpecializedAdapterINS1D_15DefaultEpilogueIaSJ_SJ_NS1C_6thread17LinearCombinationIaLi1EiiLNS1H_9ScaleType4KindE0ELNS_15FloatRoundStyleE2EaEENS1_15EpilogueDefaultEEEEEvvEEEEvNT_6ParamsE --------------------------
	.section	.nv.constant0._ZN7cutlass13device_kernelINS_4gemm6kernel13GemmUniversalIN4cute5tupleIJiiiiEEENS1_10collective13CollectiveMmaINS1_34MainloopSm90TmaGmmaWarpSpecializedILi7ENS5_IJNS4_1CILi1EEENSA_ILi2EEESB_EEENS1_35KernelTmaWarpSpecializedCooperativeEEENS5_IJNSA_ILi256EEESG_NSA_ILi64EEEEEEaNS5_IJlSB_lEEEaSJ_NS4_8TiledMMAINS4_8MMA_AtomIJNS4_4SM904GMMA27MMA_64x256x32_S32S8S8_SS_TNEEEENS4_6LayoutINS5_IJSC_SB_SB_EEENS5_IJSB_NSA_ILi0EEESS_EEEEENS5_IJNS4_10UnderscoreESV_SV_EEEEENS4_23SM90_TMA_LOAD_MULTICASTENS4_14ComposedLayoutINS4_7SwizzleILi2ELi4ELi3EEENS4_18smem_ptr_flag_bitsILi8EEENSQ_INS5_IJNSA_ILi8EEESH_EEENS5_IJSH_SB_EEEEEEEvNS4_8identityENS4_13SM90_TMA_LOADES18_vS19_EENS_8epilogue10collective6detail29Sm90TmaWarpSpecializedAdapterINS1D_15DefaultEpilogueIaSJ_SJ_NS1C_6thread17LinearCombinationIaLi1EiiLNS1H_9ScaleType4KindE0ELNS_15FloatRoundStyleE2EaEENS1_15EpilogueDefaultEEEEEvvEEEEvNT_6ParamsE,"a",@progbits
	.sectionflags	@""
	.align	4
.nv.constant0._ZN7cutlass13device_kernelINS_4gemm6kernel13GemmUniversalIN4cute5tupleIJiiiiEEENS1_10collective13CollectiveMmaINS1_34MainloopSm90TmaGmmaWarpSpecializedILi7ENS5_IJNS4_1CILi1EEENSA_ILi2EEESB_EEENS1_35KernelTmaWarpSpecializedCooperativeEEENS5_IJNSA_ILi256EEESG_NSA_ILi64EEEEEEaNS5_IJlSB_lEEEaSJ_NS4_8TiledMMAINS4_8MMA_AtomIJNS4_4SM904GMMA27MMA_64x256x32_S32S8S8_SS_TNEEEENS4_6LayoutINS5_IJSC_SB_SB_EEENS5_IJSB_NSA_ILi0EEESS_EEEEENS5_IJNS4_10UnderscoreESV_SV_EEEEENS4_23SM90_TMA_LOAD_MULTICASTENS4_14ComposedLayoutINS4_7SwizzleILi2ELi4ELi3EEENS4_18smem_ptr_flag_bitsILi8EEENSQ_INS5_IJNSA_ILi8EEESH_EEENS5_IJSH_SB_EEEEEEEvNS4_8identityENS4_13SM90_TMA_LOADES18_vS19_EENS_8epilogue10collective6detail29Sm90TmaWarpSpecializedAdapterINS1D_15DefaultEpilogueIaSJ_SJ_NS1C_6thread17LinearCombinationIaLi1EiiLNS1H_9ScaleType4KindE0ELNS_15FloatRoundStyleE2EaEENS1_15EpilogueDefaultEEEEEvvEEEEvNT_6ParamsE:
	.zero		1664


//--------------------- SYMBOLS --------------------------

	.type		.nv.reservedSmem.offset0,@object
	.size		.nv.reservedSmem.offset0,0x4
	.type		__assertfail,@function
